	.target	sm_100a

	.elftype	@"ET_EXEC"


//--------------------- .note.nv.tkinfo           --------------------------
	.section	.note.nv.tkinfo,"",@"SHT_NOTE"
	.sectionflags	@"SHF_NOTE_NV_TKINFO"
	.tkinfo
        /*0018*/ 	.word	0x00000081
        /*0030*/ 	.string	""
        /*0030*/ 	.string	"ptxas-blackwell"
        /*0030*/ 	.string	"Cuda compilation tools, release 12.9, V12.9.86"
        /*0030*/ 	.string	"Build cuda_12.9.r12.9/compiler.36037853_0"
        /*0030*/ 	.string	"-v  -suppress-debug-info  -lineinfo  -arch sm_100a "



//--------------------- .note.nv.cuver            --------------------------
	.section	.note.nv.cuver,"",@"SHT_NOTE"
	.sectionflags	@"SHF_NOTE_NV_CUVER"
        /*0018*/ 	.short	0x0001
        /*001a*/ 	.short	0x0064
        /*001c*/ 	.short	0x0001
        /*001e*/ 	.short	0x0000
        /*0020*/ 	.short	0x0001
        /*0022*/ 	.short	0x0000


//--------------------- .nv.info                  --------------------------
	.section	.nv.info,"",@"SHT_CUDA_INFO"
	.align	4


	//----- nvinfo : EIATTR_REGCOUNT
	.align		4
        /*0000*/ 	.byte	0x04, 0x2f
        /*0002*/ 	.short	(.L_4 - .L_3)
	.align		4
.L_3:
        /*0004*/ 	.word	index@(gluon_tcgen05)
        /*0008*/ 	.word	0x00000047


	//----- nvinfo : EIATTR_FRAME_SIZE
	.align		4
.L_4:
        /*000c*/ 	.byte	0x04, 0x11
        /*000e*/ 	.short	(.L_6 - .L_5)
	.align		4
.L_5:
        /*0010*/ 	.word	index@($__internal_2_$__cuda_sm10x_tcgen05_guardrail_trap_unallocated_columns_being_dealloced)
        /*0014*/ 	.word	0x00000000


	//----- nvinfo : EIATTR_FRAME_SIZE
	.align		4
.L_6:
        /*0018*/ 	.byte	0x04, 0x11
        /*001a*/ 	.short	(.L_8 - .L_7)
	.align		4
.L_7:
        /*001c*/ 	.word	index@($__internal_1_$__cuda_sm10x_tcgen05_guardrail_trap_phase_invalid_during_alloc)
        /*0020*/ 	.word	0x00000000


	//----- nvinfo : EIATTR_FRAME_SIZE
	.align		4
.L_8:
        /*0024*/ 	.byte	0x04, 0x11
        /*0026*/ 	.short	(.L_10 - .L_9)
	.align		4
.L_9:
        /*0028*/ 	.word	index@($__internal_0_$__cuda_sm10x_tcgen05_guardrail_trap_col_being_dealloced_not_returned_by_alloc)
        /*002c*/ 	.word	0x00000000


	//----- nvinfo : EIATTR_FRAME_SIZE
	.align		4
.L_10:
        /*0030*/ 	.byte	0x04, 0x11
        /*0032*/ 	.short	(.L_12 - .L_11)
	.align		4
.L_11:
        /*0034*/ 	.word	index@(gluon_tcgen05)
        /*0038*/ 	.word	0x00000000


	//----- nvinfo : EIATTR_MIN_STACK_SIZE
	.align		4
.L_12:
        /*003c*/ 	.byte	0x04, 0x12
        /*003e*/ 	.short	(.L_14 - .L_13)
	.align		4
.L_13:
        /*0040*/ 	.word	index@(gluon_tcgen05)
        /*0044*/ 	.word	0x00000000
.L_14:


//--------------------- .nv.info.gluon_tcgen05    --------------------------
	.section	.nv.info.gluon_tcgen05,"",@"SHT_CUDA_INFO"
	.sectionflags	@""
	.align	4


	//----- nvinfo : EIATTR_CUDA_API_VERSION
	.align		4
        /*0000*/ 	.byte	0x04, 0x37
        /*0002*/ 	.short	(.L_16 - .L_15)
.L_15:
        /*0004*/ 	.word	0x00000081


	//----- nvinfo : EIATTR_KPARAM_INFO
	.align		4
.L_16:
        /*0008*/ 	.byte	0x04, 0x17
        /*000a*/ 	.short	(.L_18 - .L_17)
.L_17:
        /*000c*/ 	.word	0x00000000
        /*0010*/ 	.short	0x000a
        /*0012*/ 	.short	0x0048
        /*0014*/ 	.byte	0x00, 0xf4, 0x21, 0x00


	//----- nvinfo : EIATTR_KPARAM_INFO
	.align		4
.L_18:
        /*0018*/ 	.byte	0x04, 0x17
        /*001a*/ 	.short	(.L_20 - .L_19)
.L_19:
        /*001c*/ 	.word	0x00000000
        /*0020*/ 	.short	0x0009
        /*0022*/ 	.short	0x0040
        /*0024*/ 	.byte	0x00, 0xf4, 0x21, 0x00


	//----- nvinfo : EIATTR_KPARAM_INFO
	.align		4
.L_20:
        /*0028*/ 	.byte	0x04, 0x17
        /*002a*/ 	.short	(.L_22 - .L_21)
.L_21:
        /*002c*/ 	.word	0x00000000
        /*0030*/ 	.short	0x0008
        /*0032*/ 	.short	0x0038
        /*0034*/ 	.byte	0x00, 0xf0, 0x21, 0x00


	//----- nvinfo : EIATTR_KPARAM_INFO
	.align		4
.L_22:
        /*0038*/ 	.byte	0x04, 0x17
        /*003a*/ 	.short	(.L_24 - .L_23)
.L_23:
        /*003c*/ 	.word	0x00000000
        /*0040*/ 	.short	0x0007
        /*0042*/ 	.short	0x0030
        /*0044*/ 	.byte	0x00, 0xf0, 0x21, 0x00


	//----- nvinfo : EIATTR_KPARAM_INFO
	.align		4
.L_24:
        /*0048*/ 	.byte	0x04, 0x17
        /*004a*/ 	.short	(.L_26 - .L_25)
.L_25:
        /*004c*/ 	.word	0x00000000
        /*0050*/ 	.short	0x0006
        /*0052*/ 	.short	0x0028
        /*0054*/ 	.byte	0x00, 0xf0, 0x21, 0x00


	//----- nvinfo : EIATTR_KPARAM_INFO
	.align		4
.L_26:
        /*0058*/ 	.byte	0x04, 0x17
        /*005a*/ 	.short	(.L_28 - .L_27)
.L_27:
        /*005c*/ 	.word	0x00000000
        /*0060*/ 	.short	0x0005
        /*0062*/ 	.short	0x0020
        /*0064*/ 	.byte	0x00, 0xf0, 0x11, 0x00


	//----- nvinfo : EIATTR_KPARAM_INFO
	.align		4
.L_28:
        /*0068*/ 	.byte	0x04, 0x17
        /*006a*/ 	.short	(.L_30 - .L_29)
.L_29:
        /*006c*/ 	.word	0x00000000
        /*0070*/ 	.short	0x0004
        /*0072*/ 	.short	0x001c
        /*0074*/ 	.byte	0x00, 0xf0, 0x11, 0x00


	//----- nvinfo : EIATTR_KPARAM_INFO
	.align		4
.L_30:
        /*0078*/ 	.byte	0x04, 0x17
        /*007a*/ 	.short	(.L_32 - .L_31)
.L_31:
        /*007c*/ 	.word	0x00000000
        /*0080*/ 	.short	0x0003
        /*0082*/ 	.short	0x0018
        /*0084*/ 	.byte	0x00, 0xf0, 0x11, 0x00


	//----- nvinfo : EIATTR_KPARAM_INFO
	.align		4
.L_32:
        /*0088*/ 	.byte	0x04, 0x17
        /*008a*/ 	.short	(.L_34 - .L_33)
.L_33:
        /*008c*/ 	.word	0x00000000
        /*0090*/ 	.short	0x0002
        /*0092*/ 	.short	0x0010
        /*0094*/ 	.byte	0x00, 0xf4, 0x21, 0x00


	//----- nvinfo : EIATTR_KPARAM_INFO
	.align		4
.L_34:
        /*0098*/ 	.byte	0x04, 0x17
        /*009a*/ 	.short	(.L_36 - .L_35)
.L_35:
        /*009c*/ 	.word	0x00000000
        /*00a0*/ 	.short	0x0001
        /*00a2*/ 	.short	0x0008
        /*00a4*/ 	.byte	0x00, 0xf4, 0x21, 0x00


	//----- nvinfo : EIATTR_KPARAM_INFO
	.align		4
.L_36:
        /*00a8*/ 	.byte	0x04, 0x17
        /*00aa*/ 	.short	(.L_38 - .L_37)
.L_37:
        /*00ac*/ 	.word	0x00000000
        /*00b0*/ 	.short	0x0000
        /*00b2*/ 	.short	0x0000
        /*00b4*/ 	.byte	0x00, 0xf4, 0x21, 0x00


	//----- nvinfo : EIATTR_AT_ENTRY_FRAGMENTS
	.align		4
.L_38:
        /*00b8*/ 	.byte	0x04, 0x4f
        /*00ba*/ 	.short	(.L_40 - .L_39)


	//   ....[0]....
.L_39:
        /*00bc*/ 	.word	0x00000004


	//----- nvinfo : EIATTR_RESERVED_SMEM_USED
	.align		4
.L_40:
        /*00c0*/ 	.byte	0x01, 0x41
	.zero		2


	//----- nvinfo : EIATTR_SPARSE_MMA_MASK
	.align		4
        /*00c4*/ 	.byte	0x03, 0x50
        /*00c6*/ 	.short	0x0000


	//----- nvinfo : EIATTR_TCGEN05_1CTA_USED
	.align		4
        /*00c8*/ 	.byte	0x01, 0x51
	.zero		2


	//----- nvinfo : EIATTR_MAXREG_COUNT
	.align		4
        /*00cc*/ 	.byte	0x03, 0x1b
        /*00ce*/ 	.short	0x00ff


	//----- nvinfo : EIATTR_NUM_BARRIERS
	.align		4
        /*00d0*/ 	.byte	0x02, 0x4c
        /*00d2*/ 	.byte	0x01
	.zero		1


	//----- nvinfo : EIATTR_INT_WARP_WIDE_INSTR_OFFSETS
	.align		4
        /*00d4*/ 	.byte	0x04, 0x31
        /*00d6*/ 	.short	(.L_42 - .L_41)


	//   ....[0]....
.L_41:
        /*00d8*/ 	.word	0x00001750


	//   ....[1]....
        /*00dc*/ 	.word	0x00001770


	//   ....[2]....
        /*00e0*/ 	.word	0x000017f0


	//   ....[3]....
        /*00e4*/ 	.word	0x00001910


	//   ....[4]....
        /*00e8*/ 	.word	0x00001920


	//   ....[5]....
        /*00ec*/ 	.word	0x00001930


	//   ....[6]....
        /*00f0*/ 	.word	0x00001940


	//   ....[7]....
        /*00f4*/ 	.word	0x00001b90


	//   ....[8]....
        /*00f8*/ 	.word	0x00001ba0


	//   ....[9]....
        /*00fc*/ 	.word	0x00001cc0


	//   ....[10]....
        /*0100*/ 	.word	0x00001cd0


	//   ....[11]....
        /*0104*/ 	.word	0x00001d20


	//   ....[12]....
        /*0108*/ 	.word	0x00001d60


	//   ....[13]....
        /*010c*/ 	.word	0x00001e90


	//   ....[14]....
        /*0110*/ 	.word	0x00001ea0


	//   ....[15]....
        /*0114*/ 	.word	0x00002090


	//   ....[16]....
        /*0118*/ 	.word	0x000020a0


	//   ....[17]....
        /*011c*/ 	.word	0x000025c0


	//   ....[18]....
        /*0120*/ 	.word	0x00002610


	//----- nvinfo : EIATTR_COOP_GROUP_MASK_REGIDS
	.align		4
.L_42:
        /*0124*/ 	.byte	0x04, 0x29
        /*0126*/ 	.short	(.L_44 - .L_43)


	//   ....[0]....
.L_43:
        /*0128*/ 	.word	0xffffffff


	//   ....[1]....
        /*012c*/ 	.word	0xffffffff


	//   ....[2]....
        /*0130*/ 	.word	0xffffffff


	//   ....[3]....
        /*0134*/ 	.word	0xffffffff


	//   ....[4]....
        /*0138*/ 	.word	0xffffffff


	//   ....[5]....
        /*013c*/ 	.word	0xffffffff


	//   ....[6]....
        /*0140*/ 	.word	0xffffffff


	//   ....[7]....
        /*0144*/ 	.word	0xffffffff


	//   ....[8]....
        /*0148*/ 	.word	0xffffffff


	//   ....[9]....
        /*014c*/ 	.word	0xffffffff


	//----- nvinfo : EIATTR_COOP_GROUP_INSTR_OFFSETS
	.align		4
.L_44:
        /*0150*/ 	.byte	0x04, 0x28
        /*0152*/ 	.short	(.L_46 - .L_45)


	//   ....[0]....
.L_45:
        /*0154*/ 	.word	0x00000050


	//   ....[1]....
        /*0158*/ 	.word	0x00000310


	//   ....[2]....
        /*015c*/ 	.word	0x00000500


	//   ....[3]....
        /*0160*/ 	.word	0x000009c0


	//   ....[4]....
        /*0164*/ 	.word	0x00000b00


	//   ....[5]....
        /*0168*/ 	.word	0x00000fb0


	//   ....[6]....
        /*016c*/ 	.word	0x000010f0


	//   ....[7]....
        /*0170*/ 	.word	0x000015e0


	//   ....[8]....
        /*0174*/ 	.word	0x00002450


	//   ....[9]....
        /*0178*/ 	.word	0x000026c0


	//----- nvinfo : EIATTR_VRC_CTA_INIT_COUNT
	.align		4
.L_46:
        /*017c*/ 	.byte	0x02, 0x4a
        /*017e*/ 	.byte	0x80
	.zero		1


	//----- nvinfo : EIATTR_MBARRIER_INSTR_OFFSETS
	.align		4
        /*0180*/ 	.byte	0x04, 0x39
        /*0182*/ 	.short	(.L_48 - .L_47)


	//   ....[0]....
.L_47:
        /*0184*/ 	.word	0x00001810
        /*0188*/ 	.word	0x000000ff
        /*018c*/ 	.word	0x00003000
        /*0190*/ 	.short	0x0100
        /*0192*/ 	.byte	0x08
	.zero		1


	//   ....[1]....
        /*0194*/ 	.word	0x00001820
        /*0198*/ 	.word	0x000000ff
        /*019c*/ 	.word	0x00003010
        /*01a0*/ 	.short	0x0100
        /*01a2*/ 	.byte	0x08
	.zero		1


	//   ....[2]....
        /*01a4*/ 	.word	0x00001ab0
        /*01a8*/ 	.word	0x000000ff
        /*01ac*/ 	.word	0x00003000
        /*01b0*/ 	.short	0x010a
        /*01b2*/ 	.byte	0x08
	.zero		1


	//   ....[3]....
        /*01b4*/ 	.word	0x00001bf0
        /*01b8*/ 	.word	0x000000ff
        /*01bc*/ 	.word	0x00003010
        /*01c0*/ 	.short	0x010a
        /*01c2*/ 	.byte	0x08
	.zero		1


	//   ....[4]....
        /*01c4*/ 	.word	0x00001dd0
        /*01c8*/ 	.word	0x000000ff
        /*01cc*/ 	.word	0x00003000
        /*01d0*/ 	.short	0x010a
        /*01d2*/ 	.byte	0x08
	.zero		1


	//   ....[5]....
        /*01d4*/ 	.word	0x00001ee0
        /*01d8*/ 	.word	0x000000ff
        /*01dc*/ 	.word	0x00003010
        /*01e0*/ 	.short	0x010a
        /*01e2*/ 	.byte	0x08
	.zero		1


	//   ....[6]....
        /*01e4*/ 	.word	0x00001f70
        /*01e8*/ 	.word	0x000000ff
        /*01ec*/ 	.word	0x00003000
        /*01f0*/ 	.short	0x0108
        /*01f2*/ 	.byte	0x08
	.zero		1


	//   ....[7]....
        /*01f4*/ 	.word	0x00001f80
        /*01f8*/ 	.word	0x000000ff
        /*01fc*/ 	.word	0x00003010
        /*0200*/ 	.short	0x0108
        /*0202*/ 	.byte	0x08
	.zero		1


	//   ....[8]....
        /*0204*/ 	.word	0x000026e0
        /*0208*/ 	.word	0x000000ff
        /*020c*/ 	.word	0x00003000
        /*0210*/ 	.short	0x010a
        /*0212*/ 	.byte	0x08
	.zero		1


	//   ....[9]....
        /*0214*/ 	.word	0x00002710
        /*0218*/ 	.word	0x000000ff
        /*021c*/ 	.word	0x00003010
        /*0220*/ 	.short	0x010a
        /*0222*/ 	.byte	0x08
	.zero		1


	//   ....[10]....
        /*0224*/ 	.word	0x00002740
        /*0228*/ 	.word	0x000000ff
        /*022c*/ 	.word	0x00003000
        /*0230*/ 	.short	0x010a
        /*0232*/ 	.byte	0x08
	.zero		1


	//   ....[11]....
        /*0234*/ 	.word	0x00002770
        /*0238*/ 	.word	0x000000ff
        /*023c*/ 	.word	0x00003010
        /*0240*/ 	.short	0x010a
        /*0242*/ 	.byte	0x08
	.zero		1


	//----- nvinfo : EIATTR_NUM_MBARRIERS
	.align		4
.L_48:
        /*0244*/ 	.byte	0x03, 0x38
        /*0246*/ 	.short	0x0002


	//----- nvinfo : EIATTR_EXIT_INSTR_OFFSETS
	.align		4
        /*0248*/ 	.byte	0x04, 0x1c
        /*024a*/ 	.short	(.L_50 - .L_49)


	//   ....[0]....
.L_49:
        /*024c*/ 	.word	0x000026d0


	//----- nvinfo : EIATTR_REQNTID
	.align		4
.L_50:
        /*0250*/ 	.byte	0x04, 0x10
        /*0252*/ 	.short	(.L_52 - .L_51)
.L_51:
        /*0254*/ 	.word	0x00000080
        /*0258*/ 	.word	0x00000001
        /*025c*/ 	.word	0x00000001


	//----- nvinfo : EIATTR_CRS_STACK_SIZE
	.align		4
.L_52:
        /*0260*/ 	.byte	0x04, 0x1e
        /*0262*/ 	.short	(.L_54 - .L_53)
.L_53:
        /*0264*/ 	.word	0x00000000


	//----- nvinfo : EIATTR_CBANK_PARAM_SIZE
	.align		4
.L_54:
        /*0268*/ 	.byte	0x03, 0x19
        /*026a*/ 	.short	0x0050


	//----- nvinfo : EIATTR_PARAM_CBANK
	.align		4
        /*026c*/ 	.byte	0x04, 0x0a
        /*026e*/ 	.short	(.L_56 - .L_55)
	.align		4
.L_55:
        /*0270*/ 	.word	index@(.nv.constant0.gluon_tcgen05)
        /*0274*/ 	.short	0x0380
        /*0276*/ 	.short	0x0050


	//----- nvinfo : EIATTR_SW_WAR
	.align		4
.L_56:
        /*0278*/ 	.byte	0x04, 0x36
        /*027a*/ 	.short	(.L_58 - .L_57)
.L_57:
        /*027c*/ 	.word	0x00000008
.L_58:


//--------------------- .nv.compat                --------------------------
	.section	.nv.compat,"",@"SHT_CUDA_COMPAT_INFO"
	.align	4
        /*0000*/ 	.byte	0x02, 0x02, 0x02, 0x00, 0x02, 0x05, 0x05, 0x00, 0x02, 0x03, 0x03, 0x00, 0x02, 0x06, 0x01, 0x00


//--------------------- .nv.callgraph             --------------------------
	.section	.nv.callgraph,"",@"SHT_CUDA_CALLGRAPH"
	.align	4
	.sectionentsize	8
	.align		4
        /*0000*/ 	.word	0x00000000
	.align		4
        /*0004*/ 	.word	0xffffffff
	.align		4
        /*0008*/ 	.word	0x00000000
	.align		4
        /*000c*/ 	.word	0xfffffffe
	.align		4
        /*0010*/ 	.word	0x00000000
	.align		4
        /*0014*/ 	.word	0xfffffffd
	.align		4
        /*0018*/ 	.word	0x00000000
	.align		4
        /*001c*/ 	.word	0xfffffffc


//--------------------- .text.gluon_tcgen05       --------------------------
	.section	.text.gluon_tcgen05,"ax",@progbits
	.align	128
        .global         gluon_tcgen05
        .type           gluon_tcgen05,@function
        .size           gluon_tcgen05,(.L_x_73 - gluon_tcgen05)
        .other          gluon_tcgen05,@"STO_CUDA_ENTRY STV_DEFAULT"
gluon_tcgen05:
.text.gluon_tcgen05:
[----:B------:R-:W1:Y:S01]  /*0000*/  LDC R1, c[0x0][0x37c] ;  /* 0x0000df00ff017b82 */ /* 0x000e620000000800 */
[----:B------:R-:W2:Y:S02]  /*0010*/  S2R R0, SR_TID.X ;  /* 0x0000000000007919 */ /* 0x000ea40000002100 */
[----:B--2---:R-:W-:-:S13]  /*0020*/  ISETP.GE.U32.AND P2, PT, R0, 0x20, PT ;  /* 0x000000200000780c */ /* 0x004fda0003f46070 */
[----:B------:R-:W-:Y:S05]  /*0030*/  @P2 BRA `(.L_x_0) ;  /* 0x0000000000b82947 */ /* 0x000fea0003800000 */
[----:B------:R-:W2:Y:S01]  /*0040*/  S2UR UR6, SR_CgaCtaId ;  /* 0x00000000000679c3 */ /* 0x000ea20000008800 */
[----:B------:R-:W-:Y:S01]  /*0050*/  NOP ;  /* 0x0000000000007918 */ /* 0x000fe20000000000 */
[----:B------:R-:W-:Y:S02]  /*0060*/  UMOV UR4, 0x40 ;  /* 0x0000004000047882 */ /* 0x000fe40000000000 */
[----:B--2---:R-:W-:-:S09]  /*0070*/  ULEA UR4, UR6, UR4, 0x18 ;  /* 0x0000000406047291 */ /* 0x004fd2000f8ec0ff */
[----:B------:R-:W2:Y:S01]  /*0080*/  LDS.U8 R2, [UR4] ;  /* 0x00000004ff027984 */ /* 0x000ea20008000000 */
[----:B------:R-:W-:Y:S02]  /*0090*/  UMOV UR4, 0x400 ;  /* 0x0000040000047882 */ /* 0x000fe40000000000 */
[----:B------:R-:W-:Y:S01]  /*00a0*/  ULEA UR4, UR6, UR4, 0x18 ;  /* 0x0000000406047291 */ /* 0x000fe2000f8ec0ff */
[----:B--2---:R-:W-:-:S13]  /*00b0*/  ISETP.NE.AND P0, PT, R2, RZ, PT ;  /* 0x000000ff0200720c */ /* 0x004fda0003f05270 */
[----:B------:R-:W-:Y:S05]  /*00c0*/  @P0 BRA `(.L_x_1) ;  /* 0x00000000007c0947 */ /* 0x000fea0003800000 */
[----:B------:R-:W-:-:S13]  /*00d0*/  ELECT P0, URZ, PT ;  /* 0x0000000000ff782f */ /* 0x000fda0003800000 */
[----:B------:R-:W-:Y:S05]  /*00e0*/  @!P0 BRA `(.L_x_2) ;  /* 0x0000000000848947 */ /* 0x000fea0003800000 */
[----:B------:R-:W-:Y:S01]  /*00f0*/  UMOV UR5, 0x2 ;  /* 0x0000000200057882 */ /* 0x000fe20000000000 */
[----:B------:R-:W-:Y:S02]  /*0100*/  IMAD.MOV.U32 R5, RZ, RZ, 0x1 ;  /* 0x00000001ff057424 */ /* 0x000fe400078e00ff */
[----:B------:R-:W-:Y:S02]  /*0110*/  IMAD.MOV.U32 R3, RZ, RZ, 0x3 ;  /* 0x00000003ff037424 */ /* 0x000fe400078e00ff */
[----:B------:R-:W-:Y:S04]  /*0120*/  DEPBAR.LE SB2, 0x36 ;  /* 0x0000ad800000791a */ /* 0x000fe80000000000 */
[----:B------:R-:W2:Y:S02]  /*0130*/  UTCATOMSWS.FIND_AND_SET.ALIGN UP0, UR5, UR5 ;  /* 0x00000005000575e3 */ /* 0x000ea40008000800 */
[----:B--2---:R-:W-:-:S04]  /*0140*/  PLOP3.LUT P0, PT, PT, PT, UP0, 0x80, 0x8 ;  /* 0x000000000008781c */ /* 0x004fc80003f0f008 */
[----:B------:R-:W-:-:S04]  /*0150*/  SEL R2, RZ, 0xffffffff, !P0 ;  /* 0xffffffffff027807 */ /* 0x000fc80004000000 */
[----:B------:R-:W-:Y:S01]  /*0160*/  ISETP.NE.AND P0, PT, R2, RZ, PT ;  /* 0x000000ff0200720c */ /* 0x000fe20003f05270 */
[----:B------:R-:W-:-:S12]  /*0170*/  IMAD.U32 R2, RZ, RZ, UR5 ;  /* 0x00000005ff027e24 */ /* 0x000fd8000f8e00ff */
[----:B------:R-:W-:Y:S05]  /*0180*/  @P0 BRA `(.L_x_3) ;  /* 0x0000000000240947 */ /* 0x000fea0003800000 */
.L_x_4:
[----:B------:R-:W-:Y:S05]  /*0190*/  NANOSLEEP 0x64 ;  /* 0x000000640000795d */ /* 0x000fea0003800000 */
[----:B------:R-:W-:-:S05]  /*01a0*/  UMOV UR5, 0x2 ;  /* 0x0000000200057882 */ /* 0x000fca0000000000 */
[----:B------:R-:W-:Y:S04]  /*01b0*/  DEPBAR.LE SB2, 0x36 ;  /* 0x0000ad800000791a */ /* 0x000fe80000000000 */
[----:B------:R-:W2:Y:S02]  /*01c0*/  UTCATOMSWS.FIND_AND_SET.ALIGN UP0, UR5, UR5 ;  /* 0x00000005000575e3 */ /* 0x000ea40008000800 */
[----:B--2---:R-:W-:-:S04]  /*01d0*/  PLOP3.LUT P0, PT, PT, PT, UP0, 0x80, 0x8 ;  /* 0x000000000008781c */ /* 0x004fc80003f0f008 */
[----:B------:R-:W-:-:S04]  /*01e0*/  SEL R2, RZ, 0xffffffff, !P0 ;  /* 0xffffffffff027807 */ /* 0x000fc80004000000 */
[----:B------:R-:W-:Y:S01]  /*01f0*/  ISETP.NE.AND P0, PT, R2, RZ, PT ;  /* 0x000000ff0200720c */ /* 0x000fe20003f05270 */
[----:B------:R-:W-:-:S12]  /*0200*/  IMAD.U32 R2, RZ, RZ, UR5 ;  /* 0x00000005ff027e24 */ /* 0x000fd8000f8e00ff */
[----:B------:R-:W-:Y:S05]  /*0210*/  @!P0 BRA `(.L_x_4) ;  /* 0xfffffffc00dc8947 */ /* 0x000fea000383ffff */
.L_x_3:
[C---:B------:R-:W-:Y:S01]  /*0220*/  VIADD R4, R2.reuse, 0x10 ;  /* 0x0000001002047836 */ /* 0x040fe20000000000 */
[----:B------:R-:W-:Y:S01]  /*0230*/  UMOV UR5, 0x50 ;  /* 0x0000005000057882 */ /* 0x000fe20000000000 */
[----:B------:R-:W-:Y:S01]  /*0240*/  SHF.L.U32 R3, R3, R2, RZ ;  /* 0x0000000203037219 */ /* 0x000fe200000006ff */
[----:B------:R-:W-:Y:S01]  /*0250*/  ULEA UR5, UR6, UR5, 0x18 ;  /* 0x0000000506057291 */ /* 0x000fe2000f8ec0ff */
[----:B------:R-:W-:Y:S01]  /*0260*/  IMAD.SHL.U32 R2, R2, 0x20, RZ ;  /* 0x0000002002027824 */ /* 0x000fe200078e00ff */
[----:B------:R-:W-:-:S04]  /*0270*/  SHF.L.U32 R4, R5, R4, RZ ;  /* 0x0000000405047219 */ /* 0x000fc800000006ff */
[----:B------:R-:W-:-:S05]  /*0280*/  LOP3.LUT R3, R4, R3, RZ, 0xfc, !PT ;  /* 0x0000000304037212 */ /* 0x000fca00078efcff */
[----:B------:R2:W-:Y:S04]  /*0290*/  ATOMS.OR RZ, [UR5], R3 ;  /* 0x00000003ffff798c */ /* 0x0005e8000b000005 */
[----:B------:R2:W-:Y:S01]  /*02a0*/  STS [UR4], R2 ;  /* 0x00000002ff007988 */ /* 0x0005e20008000804 */
[----:B------:R-:W-:Y:S05]  /*02b0*/  BRA `(.L_x_2) ;  /* 0x0000000000107947 */ /* 0x000fea0003800000 */
.L_x_1:
[----:B------:R-:W-:Y:S01]  /*02c0*/  IMAD.MOV.U32 R3, RZ, RZ, -0x1 ;  /* 0xffffffffff037424 */ /* 0x000fe200078e00ff */
[----:B------:R-:W-:-:S04]  /*02d0*/  MOV R2, 0x300 ;  /* 0x0000030000027802 */ /* 0x000fc80000000f00 */
[----:B------:R2:W-:Y:S03]  /*02e0*/  STS [UR4], R3 ;  /* 0x00000003ff007988 */ /* 0x0005e60008000804 */
[----:B-12---:R-:W-:Y:S05]  /*02f0*/  CALL.REL.NOINC `($__internal_1_$__cuda_sm10x_tcgen05_guardrail_trap_phase_invalid_during_alloc) ;  /* 0x0000002400347944 */ /* 0x006fea0003c00000 */
.L_x_2:
[----:B------:R-:W-:Y:S05]  /*0300*/  WARPSYNC.ALL ;  /* 0x0000000000007948 */ /* 0x000fea0003800000 */
[----:B------:R-:W-:Y:S01]  /*0310*/  NOP ;  /* 0x0000000000007918 */ /* 0x000fe20000000000 */
.L_x_0:
[----:B------:R-:W3:Y:S08]  /*0320*/  S2UR UR4, SR_CgaCtaId ;  /* 0x00000000000479c3 */ /* 0x000ef00000008800 */
[----:B------:R-:W-:Y:S01]  /*0330*/  BAR.SYNC.DEFER_BLOCKING 0x0 ;  /* 0x0000000000007b1d */ /* 0x000fe20000010000 */
[----:B------:R-:W-:-:S05]  /*0340*/  LOP3.LUT R68, R0, 0x7f, RZ, 0xc0, !PT ;  /* 0x0000007f00447812 */ /* 0x000fca00078ec0ff */
[----:B------:R-:W-:Y:S02]  /*0350*/  UMOV UR8, 0x400 ;  /* 0x0000040000087882 */ /* 0x000fe40000000000 */
[----:B--2---:R-:W2:Y:S08]  /*0360*/  LDC R3, c[0x0][0x398] ;  /* 0x0000e600ff037b82 */ /* 0x004eb00000000800 */
[----:B------:R-:W4:Y:S01]  /*0370*/  LDC R12, c[0x0][0x3a0] ;  /* 0x0000e800ff0c7b82 */ /* 0x000f220000000800 */
[----:B---3--:R-:W-:-:S07]  /*0380*/  ULEA UR8, UR4, UR8, 0x18 ;  /* 0x0000000804087291 */ /* 0x008fce000f8ec0ff */
[----:B------:R-:W3:Y:S02]  /*0390*/  S2UR UR6, SR_CTAID.Y ;  /* 0x00000000000679c3 */ /* 0x000ee40000002600 */
[----:B------:R-:W5:Y:S06]  /*03a0*/  LDS R4, [UR8] ;  /* 0x00000008ff047984 */ /* 0x000f6c0008000800 */
[----:B------:R-:W-:Y:S06]  /*03b0*/  BAR.SYNC.DEFER_BLOCKING 0x0 ;  /* 0x0000000000007b1d */ /* 0x000fec0000010000 */
[----:B------:R-:W-:Y:S05]  /*03c0*/  @P2 BRA `(.L_x_5) ;  /* 0x0000000000182947 */ /* 0x000fea0003800000 */
[----:B------:R-:W-:Y:S01]  /*03d0*/  ELECT P0, URZ, PT ;  /* 0x0000000000ff782f */ /* 0x000fe20003800000 */
[----:B------:R-:W-:Y:S01]  /*03e0*/  IMAD.MOV.U32 R2, RZ, RZ, 0x1 ;  /* 0x00000001ff027424 */ /* 0x000fe200078e00ff */
[----:B------:R-:W-:Y:S01]  /*03f0*/  UMOV UR5, 0x40 ;  /* 0x0000004000057882 */ /* 0x000fe20000000000 */
[----:B------:R-:W-:Y:S01]  /*0400*/  UVIRTCOUNT.DEALLOC.SMPOOL 0x80 ;  /* 0x000000800000784c */ /* 0x000fe20000000000 */
[----:B------:R-:W-:-:S09]  /*0410*/  ULEA UR5, UR4, UR5, 0x18 ;  /* 0x0000000504057291 */ /* 0x000fd2000f8ec0ff */
[----:B------:R5:W-:Y:S03]  /*0420*/  @P0 STS.U8 [UR5], R2 ;  /* 0x00000002ff000988 */ /* 0x000be60008000005 */
.L_x_5:
[----:B------:R-:W5:Y:S01]  /*0430*/  S2UR UR4, SR_CTAID.Z ;  /* 0x00000000000479c3 */ /* 0x000f620000002700 */
[----:B------:R-:W4:Y:S01]  /*0440*/  LDCU UR5, c[0x0][0x370] ;  /* 0x00006e00ff0577ac */ /* 0x000f220008000800 */
[C---:B------:R-:W-:Y:S01]  /*0450*/  ISETP.GE.U32.AND P0, PT, R68.reuse, 0x20, PT ;  /* 0x000000204400780c */ /* 0x040fe20003f06070 */
[----:B--2--5:R-:W-:Y:S01]  /*0460*/  VIADD R2, R3, 0xffffffff ;  /* 0xffffffff03027836 */ /* 0x024fe20000000000 */
[C---:B------:R-:W-:Y:S01]  /*0470*/  ISETP.NE.U32.AND P3, PT, R68.reuse, RZ, PT ;  /* 0x000000ff4400720c */ /* 0x040fe20003f65070 */
[----:B------:R-:W2:Y:S01]  /*0480*/  LDCU UR7, c[0x0][0x374] ;  /* 0x00006e80ff0777ac */ /* 0x000ea20008000800 */
[----:B------:R-:W-:Y:S01]  /*0490*/  LEA R13, R68, UR8, 0x2 ;  /* 0x00000008440d7c11 */ /* 0x000fe2000f8e10ff */
[----:B----4-:R-:W-:Y:S01]  /*04a0*/  VIADD R10, R12, 0xffffffff ;  /* 0xffffffff0c0a7836 */ /* 0x010fe20000000000 */
[----:B------:R-:W4:Y:S01]  /*04b0*/  S2UR UR11, SR_CTAID.X ;  /* 0x00000000000b79c3 */ /* 0x000f220000002500 */
[----:B------:R-:W5:Y:S01]  /*04c0*/  LDCU.64 UR16, c[0x0][0x3c0] ;  /* 0x00007800ff1077ac */ /* 0x000f620008000a00 */
[----:B------:R-:W-:Y:S01]  /*04d0*/  R2UR UR29, R4 ;  /* 0x00000000041d72ca */ /* 0x000fe200000e0000 */
[----:B------:R-:W-:Y:S04]  /*04e0*/  BSSY.RECONVERGENT B0, `(.L_x_6) ;  /* 0x0000011000007945 */ /* 0x000fe80003800200 */
[----:B------:R3:W-:Y:S01]  /*04f0*/  @!P0 STS [R13], RZ ;  /* 0x000000ff0d008388 */ /* 0x0007e20000000800 */
[----:B------:R-:W-:-:S03]  /*0500*/  NOP ;  /* 0x0000000000007918 */ /* 0x000fc60000000000 */
[----:B------:R3:W-:Y:S02]  /*0510*/  @!P3 STS [UR8+0x24], R2 ;  /* 0x00002402ff00b988 */ /* 0x0007e40008000808 */
[----:B--23--:R-:W-:Y:S02]  /*0520*/  UIMAD UR4, UR4, UR7, UR6 ;  /* 0x00000007040472a4 */ /* 0x00cfe4000f8e0206 */
[----:B------:R2:W-:Y:S02]  /*0530*/  @!P3 STS [UR8+0x20], R10 ;  /* 0x0000200aff00b988 */ /* 0x0005e40008000808 */
[----:B----4-:R-:W-:-:S04]  /*0540*/  UIMAD UR4, UR4, UR5, UR11 ;  /* 0x00000005040472a4 */ /* 0x010fc8000f8e020b */
[----:B------:R-:W-:-:S04]  /*0550*/  UIMAD UR4, UR4, 0x180, URZ ;  /* 0x00000180040478a4 */ /* 0x000fc8000f8e02ff */
[----:B-----5:R-:W-:-:S04]  /*0560*/  UIADD3 UR12, UP0, UPT, UR4, UR16, URZ ;  /* 0x00000010040c7290 */ /* 0x020fc8000ff1e0ff */
[----:B------:R-:W-:Y:S01]  /*0570*/  ULEA.HI.X.SX32 UR13, UR4, UR17, 0x1, UP0 ;  /* 0x00000011040d7291 */ /* 0x000fe200080f0eff */
[----:B--2---:R-:W-:Y:S11]  /*0580*/  @P3 BRA `(.L_x_7) ;  /* 0x0000000000183947 */ /* 0x004ff60003800000 */
[----:B------:R-:W2:Y:S01]  /*0590*/  LDS R3, [UR8+0x8] ;  /* 0x00000808ff037984 */ /* 0x000ea20008000800 */
[----:B------:R-:W3:Y:S01]  /*05a0*/  LDC.64 R6, c[0x0][0x380] ;  /* 0x0000e000ff067b82 */ /* 0x000ee20000000a00 */
[----:B------:R-:W-:Y:S02]  /*05b0*/  IMAD.MOV.U32 R4, RZ, RZ, 0x70 ;  /* 0x00000070ff047424 */ /* 0x000fe400078e00ff */
[----:B---3--:R3:W-:Y:S03]  /*05c0*/  STS.64 [UR8], R6 ;  /* 0x00000006ff007988 */ /* 0x0087e60008000a08 */
[----:B--2---:R-:W-:-:S05]  /*05d0*/  LOP3.LUT R3, R3, 0x10, R4, 0xd8, !PT ;  /* 0x0000001003037812 */ /* 0x004fca00078ed804 */
[----:B------:R3:W-:Y:S02]  /*05e0*/  STS [UR8+0x8], R3 ;  /* 0x00000803ff007988 */ /* 0x0007e40008000808 */
.L_x_7:
[----:B------:R-:W-:Y:S05]  /*05f0*/  BSYNC.RECONVERGENT B0 ;  /* 0x0000000000007941 */ /* 0x000fea0003800200 */
.L_x_6:
[----:B------:R-:W-:Y:S04]  /*0600*/  BSSY.RECONVERGENT B0, `(.L_x_8) ;  /* 0x000000a000007945 */ /* 0x000fe80003800200 */
[----:B------:R-:W-:Y:S05]  /*0610*/  @P3 BRA `(.L_x_9) ;  /* 0x0000000000203947 */ /* 0x000fea0003800000 */
[----:B---3--:R-:W2:Y:S01]  /*0620*/  LDS R3, [UR8+0x34] ;  /* 0x00003408ff037984 */ /* 0x008ea20008000800 */
[----:B------:R-:W-:Y:S02]  /*0630*/  IMAD.MOV.U32 R4, RZ, RZ, 0x1f000000 ;  /* 0x1f000000ff047424 */ /* 0x000fe400078e00ff */
[----:B------:R-:W-:Y:S01]  /*0640*/  @!P3 IMAD.MOV.U32 R5, RZ, RZ, 0x7f ;  /* 0x0000007fff05b424 */ /* 0x000fe200078e00ff */
[----:B------:R-:W3:Y:S02]  /*0650*/  @!P3 LDS R6, [UR8+0x38] ;  /* 0x00003808ff06b984 */ /* 0x000ee40008000800 */
[----:B--2---:R-:W-:Y:S02]  /*0660*/  LOP3.LUT R3, R3, 0xff000000, R4, 0xb8, !PT ;  /* 0xff00000003037812 */ /* 0x004fe400078eb804 */
[----:B---3--:R-:W-:-:S03]  /*0670*/  @!P3 LOP3.LUT R4, R6, 0xff, R5, 0xb8, !PT ;  /* 0x000000ff0604b812 */ /* 0x008fc600078eb805 */
[----:B------:R2:W-:Y:S04]  /*0680*/  STS [UR8+0x34], R3 ;  /* 0x00003403ff007988 */ /* 0x0005e80008000808 */
[----:B------:R2:W-:Y:S02]  /*0690*/  @!P3 STS [UR8+0x38], R4 ;  /* 0x00003804ff00b988 */ /* 0x0005e40008000808 */
.L_x_9:
[----:B------:R-:W-:Y:S05]  /*06a0*/  BSYNC.RECONVERGENT B0 ;  /* 0x0000000000007941 */ /* 0x000fea0003800200 */
.L_x_8:
[----:B------:R-:W-:Y:S04]  /*06b0*/  BSSY.RECONVERGENT B0, `(.L_x_10) ;  /* 0x000000e000007945 */ /* 0x000fe80003800200 */
[----:B------:R-:W-:Y:S05]  /*06c0*/  @P3 BRA `(.L_x_11) ;  /* 0x0000000000303947 */ /* 0x000fea0003800000 */
[----:B--2---:R-:W2:Y:S01]  /*06d0*/  LDS R4, [UR8+0x34] ;  /* 0x00003408ff047984 */ /* 0x004ea20008000800 */
[----:B------:R-:W4:Y:S03]  /*06e0*/  LDC.64 R8, c[0x0][0x3a8] ;  /* 0x0000ea00ff087b82 */ /* 0x000f260000000a00 */
[----:B---3--:R-:W3:Y:S01]  /*06f0*/  LDS R3, [UR8+0x1c] ;  /* 0x00001c08ff037984 */ /* 0x008ee20008000800 */
[C---:B----4-:R-:W-:Y:S01]  /*0700*/  SHF.L.U64.HI R6, R8.reuse, 0x1, R9 ;  /* 0x0000000108067819 */ /* 0x050fe20000010209 */
[----:B------:R-:W-:-:S03]  /*0710*/  IMAD.SHL.U32 R5, R8, 0x2, RZ ;  /* 0x0000000208057824 */ /* 0x000fc600078e00ff */
[--C-:B------:R-:W-:Y:S02]  /*0720*/  SHF.R.U32.HI R8, RZ, 0x4, R6.reuse ;  /* 0x00000004ff087819 */ /* 0x100fe40000011606 */
[----:B------:R-:W-:-:S05]  /*0730*/  SHF.R.U64 R5, R5, 0x4, R6 ;  /* 0x0000000405057819 */ /* 0x000fca0000001206 */
[----:B------:R4:W-:Y:S01]  /*0740*/  STS [UR8+0xc], R5 ;  /* 0x00000c05ff007988 */ /* 0x0009e20008000808 */
[----:B--2---:R-:W-:Y:S02]  /*0750*/  LOP3.LUT R4, R4, 0x7, RZ, 0xb8, !PT ;  /* 0x0000000704047812 */ /* 0x004fe400078eb8ff */
[----:B---3--:R-:W-:-:S03]  /*0760*/  LOP3.LUT R3, R3, 0xf, R8, 0xb8, !PT ;  /* 0x0000000f03037812 */ /* 0x008fc600078eb808 */
[----:B------:R4:W-:Y:S04]  /*0770*/  STS [UR8+0x34], R4 ;  /* 0x00003404ff007988 */ /* 0x0009e80008000808 */
[----:B------:R4:W-:Y:S02]  /*0780*/  STS [UR8+0x1c], R3 ;  /* 0x00001c03ff007988 */ /* 0x0009e40008000808 */
.L_x_11:
[----:B------:R-:W-:Y:S05]  /*0790*/  BSYNC.RECONVERGENT B0 ;  /* 0x0000000000007941 */ /* 0x000fea0003800200 */
.L_x_10:
[----:B------:R-:W-:Y:S04]  /*07a0*/  BSSY.RECONVERGENT B1, `(.L_x_12) ;  /* 0x000001a000017945 */ /* 0x000fe80003800200 */
[----:B------:R-:W-:Y:S04]  /*07b0*/  BSSY.RELIABLE B0, `(.L_x_13) ;  /* 0x0000015000007945 */ /* 0x000fe80003800100 */
[----:B------:R-:W-:Y:S05]  /*07c0*/  @P3 BRA `(.L_x_14) ;  /* 0x0000000000203947 */ /* 0x000fea0003800000 */
[----:B--234-:R-:W2:Y:S02]  /*07d0*/  LDS R3, [UR8+0x34] ;  /* 0x00003408ff037984 */ /* 0x01cea40008000800 */
[----:B--2---:R-:W-:-:S05]  /*07e0*/  LOP3.LUT R3, R3, 0x38, RZ, 0xb8, !PT ;  /* 0x0000003803037812 */ /* 0x004fca00078eb8ff */
[----:B------:R2:W-:Y:S01]  /*07f0*/  STS [UR8+0x34], R3 ;  /* 0x00003403ff007988 */ /* 0x0005e20008000808 */
[----:B------:R-:W-:Y:S05]  /*0800*/  @P3 BRA `(.L_x_15) ;  /* 0x0000000000203947 */ /* 0x000fea0003800000 */
[----:B--2---:R-:W2:Y:S01]  /*0810*/  LDS R3, [UR8+0x8] ;  /* 0x00000808ff037984 */ /* 0x004ea20008000800 */
[----:B------:R-:W-:-:S05]  /*0820*/  IMAD.MOV.U32 R4, RZ, RZ, 0x780 ;  /* 0x00000780ff047424 */ /* 0x000fca00078e00ff */
[----:B--2---:R-:W-:-:S05]  /*0830*/  LOP3.LUT R3, R3, 0x300, R4, 0xd8, !PT ;  /* 0x0000030003037812 */ /* 0x004fca00078ed804 */
[----:B------:R5:W-:Y:S02]  /*0840*/  STS [UR8+0x8], R3 ;  /* 0x00000803ff007988 */ /* 0x000be40008000808 */
.L_x_14:
[----:B------:R-:W-:Y:S05]  /*0850*/  @P3 BRA `(.L_x_16) ;  /* 0x0000000000283947 */ /* 0x000fea0003800000 */
[----:B--2345:R-:W2:Y:S02]  /*0860*/  LDS R3, [UR8+0x8] ;  /* 0x00000808ff037984 */ /* 0x03cea40008000800 */
[----:B--2---:R-:W-:-:S05]  /*0870*/  LOP3.LUT R3, R3, 0x1800, RZ, 0xb8, !PT ;  /* 0x0000180003037812 */ /* 0x004fca00078eb8ff */
[----:B------:R3:W-:Y:S02]  /*0880*/  STS [UR8+0x8], R3 ;  /* 0x00000803ff007988 */ /* 0x0007e40008000808 */
.L_x_15:
[----:B------:R-:W-:Y:S05]  /*0890*/  @P3 BREAK.RELIABLE B0 ;  /* 0x0000000000003942 */ /* 0x000fea0003800100 */
[----:B------:R-:W-:Y:S05]  /*08a0*/  @P3 BRA `(.L_x_17) ;  /* 0x0000000000243947 */ /* 0x000fea0003800000 */
[----:B------:R-:W4:Y:S01]  /*08b0*/  LDS R4, [UR8+0x8] ;  /* 0x00000808ff047984 */ /* 0x000f220008000800 */
[----:B--23--:R-:W-:-:S05]  /*08c0*/  IMAD.MOV.U32 R3, RZ, RZ, 0x6000 ;  /* 0x00006000ff037424 */ /* 0x00cfca00078e00ff */
[----:B----4-:R-:W-:-:S04]  /*08d0*/  LOP3.LUT R3, R4, 0x4000, R3, 0xd8, !PT ;  /* 0x0000400004037812 */ /* 0x010fc800078ed803 */
[----:B------:R-:W-:-:S05]  /*08e0*/  LOP3.LUT R3, R3, 0x400000, RZ, 0xb8, !PT ;  /* 0x0040000003037812 */ /* 0x000fca00078eb8ff */
[----:B------:R2:W-:Y:S02]  /*08f0*/  STS [UR8+0x8], R3 ;  /* 0x00000803ff007988 */ /* 0x0005e40008000808 */
.L_x_16:
[----:B------:R-:W-:Y:S05]  /*0900*/  BSYNC.RELIABLE B0 ;  /* 0x0000000000007941 */ /* 0x000fea0003800100 */
.L_x_13:
[----:B--2345:R-:W2:Y:S02]  /*0910*/  @!P3 LDS R3, [UR8+0x8] ;  /* 0x00000808ff03b984 */ /* 0x03cea40008000800 */
[----:B--2---:R-:W-:-:S05]  /*0920*/  @!P3 LOP3.LUT R3, R3, 0x8000, RZ, 0xb8, !PT ;  /* 0x000080000303b812 */ /* 0x004fca00078eb8ff */
[----:B------:R4:W-:Y:S02]  /*0930*/  @!P3 STS [UR8+0x8], R3 ;  /* 0x00000803ff00b988 */ /* 0x0009e40008000808 */
.L_x_17:
[----:B------:R-:W-:Y:S05]  /*0940*/  BSYNC.RECONVERGENT B1 ;  /* 0x0000000000017941 */ /* 0x000fea0003800200 */
.L_x_12:
[----:B------:R-:W-:Y:S05]  /*0950*/  WARPSYNC.ALL ;  /* 0x0000000000007948 */ /* 0x000fea0003800000 */
[----:B------:R-:W-:Y:S01]  /*0960*/  NOP ;  /* 0x0000000000007918 */ /* 0x000fe20000000000 */
[----:B------:R-:W5:Y:S02]  /*0970*/  LDC R6, c[0x0][0x39c] ;  /* 0x0000e700ff067b82 */ /* 0x000f640000000800 */
[----:B-----5:R-:W-:Y:S01]  /*0980*/  VIADD R6, R6, 0xffffffff ;  /* 0xffffffff06067836 */ /* 0x020fe20000000000 */
[----:B------:R-:W-:Y:S06]  /*0990*/  @P0 BRA `(.L_x_18) ;  /* 0x0000000000300947 */ /* 0x000fec0003800000 */
[----:B--234-:R-:W2:Y:S01]  /*09a0*/  S2R R3, SR_LANEID ;  /* 0x0000000000037919 */ /* 0x01cea20000000000 */
[----:B------:R-:W-:Y:S05]  /*09b0*/  WARPSYNC.ALL ;  /* 0x0000000000007948 */ /* 0x000fea0003800000 */
[----:B------:R-:W-:Y:S01]  /*09c0*/  NOP ;  /* 0x0000000000007918 */ /* 0x000fe20000000000 */
[----:B--2---:R-:W-:-:S05]  /*09d0*/  IMAD.SHL.U32 R3, R3, 0x4, RZ ;  /* 0x0000000403037824 */ /* 0x004fca00078e00ff */
[----:B------:R-:W2:Y:S01]  /*09e0*/  LDS R7, [R3+UR8] ;  /* 0x0000000803077984 */ /* 0x000ea20008000800 */
[----:B------:R-:W-:-:S05]  /*09f0*/  IADD3 R4, P1, PT, R3, UR12, RZ ;  /* 0x0000000c03047c10 */ /* 0x000fca000ff3e0ff */
[----:B------:R-:W-:-:S05]  /*0a00*/  IMAD.X R5, RZ, RZ, UR13, P1 ;  /* 0x0000000dff057e24 */ /* 0x000fca00088e06ff */
[----:B--2---:R5:W2:Y:S01]  /*0a10*/  ATOMG.E.EXCH.STRONG.GPU PT, RZ, [R4], R7 ;  /* 0x0000000704ff73a8 */ /* 0x004aa200041ee100 */
[----:B------:R-:W-:-:S04]  /*0a20*/  DEPBAR {5,4,3,2,1,0} ;  /* 0x0000003f0000791a */ /* 0x000fc80000000000 */
[----:B------:R-:W3:Y:S02]  /*0a30*/  CCTL.E.C.LDCU.IV.DEEP [UR12] ;  /* 0x000000000c007540 */ /* 0x000ee40009c08000 */
[----:B---3--:R5:W-:Y:S01]  /*0a40*/  UTMACCTL.IV [UR12] ;  /* 0x000000000c0079b9 */ /* 0x008be20008000000 */
[----:B------:R-:W-:Y:S01]  /*0a50*/  NOP ;  /* 0x0000000000007918 */ /* 0x000fe20000000000 */
.L_x_18:
[----:B------:R-:W-:Y:S05]  /*0a60*/  @P0 BRA `(.L_x_19) ;  /* 0x00000000000c0947 */ /* 0x000fea0003800000 */
[----:B------:R0:W-:Y:S01]  /*0a70*/  UTMACMDFLUSH ;  /* 0x00000000000079b7 */ /* 0x0001e20000000000 */
[----:B------:R-:W-:Y:S05]  /*0a80*/  @P0 BRA `(.L_x_19) ;  /* 0x0000000000040947 */ /* 0x000fea0003800000 */
[----:B------:R-:W-:-:S04]  /*0a90*/  DEPBAR.LE SB0, 0x0 ;  /* 0x000080000000791a */ /* 0x000fc80000000000 */
.L_x_19:
[----:B------:R-:W-:Y:S05]  /*0aa0*/  WARPSYNC.ALL ;  /* 0x0000000000007948 */ /* 0x000fea0003800000 */
[----:B------:R-:W-:Y:S01]  /*0ab0*/  NOP ;  /* 0x0000000000007918 */ /* 0x000fe20000000000 */
[----:B--2---:R-:W-:Y:S06]  /*0ac0*/  BAR.SYNC.DEFER_BLOCKING 0x0 ;  /* 0x0000000000007b1d */ /* 0x004fec0000010000 */
[----:B------:R-:W-:Y:S02]  /*0ad0*/  BSSY.RECONVERGENT B1, `(.L_x_20) ;  /* 0x000000b000017945 */ /* 0x000fe40003800200 */
[----:B------:R-:W-:Y:S06]  /*0ae0*/  BAR.SYNC.DEFER_BLOCKING 0x0 ;  /* 0x0000000000007b1d */ /* 0x000fec0000010000 */
[----:B------:R2:W-:Y:S01]  /*0af0*/  @!P0 STS [R13], RZ ;  /* 0x000000ff0d008388 */ /* 0x0005e20000000800 */
[----:B------:R-:W-:Y:S01]  /*0b00*/  NOP ;  /* 0x0000000000007918 */ /* 0x000fe20000000000 */
[----:B------:R-:W-:Y:S05]  /*0b10*/  @P3 BRA `(.L_x_21) ;  /* 0x0000000000183947 */ /* 0x000fea0003800000 */
[----:B---34-:R-:W3:Y:S01]  /*0b20*/  LDS R3, [UR8+0x8] ;  /* 0x00000808ff037984 */ /* 0x018ee20008000800 */
[----:B------:R-:W4:Y:S01]  /*0b30*/  LDC.64 R8, c[0x0][0x388] ;  /* 0x0000e200ff087b82 */ /* 0x000f220000000a00 */
[----:B-----5:R-:W-:Y:S02]  /*0b40*/  IMAD.MOV.U32 R4, RZ, RZ, 0x70 ;  /* 0x00000070ff047424 */ /* 0x020fe400078e00ff */
[----:B----4-:R4:W-:Y:S03]  /*0b50*/  STS.64 [UR8], R8 ;  /* 0x00000008ff007988 */ /* 0x0109e60008000a08 */
[----:B---3--:R-:W-:-:S05]  /*0b60*/  LOP3.LUT R3, R3, 0x10, R4, 0xd8, !PT ;  /* 0x0000001003037812 */ /* 0x008fca00078ed804 */
[----:B------:R4:W-:Y:S02]  /*0b70*/  STS [UR8+0x8], R3 ;  /* 0x00000803ff007988 */ /* 0x0009e40008000808 */
.L_x_21:
[----:B-----5:R-:W-:Y:S05]  /*0b80*/  BSYNC.RECONVERGENT B1 ;  /* 0x0000000000017941 */ /* 0x020fea0003800200 */
.L_x_20:
[----:B------:R-:W-:Y:S04]  /*0b90*/  BSSY.RECONVERGENT B1, `(.L_x_22) ;  /* 0x000000a000017945 */ /* 0x000fe80003800200 */
[----:B------:R-:W-:Y:S05]  /*0ba0*/  @P3 BRA `(.L_x_23) ;  /* 0x0000000000203947 */ /* 0x000fea0003800000 */
[----:B---34-:R-:W3:Y:S01]  /*0bb0*/  LDS R3, [UR8+0x34] ;  /* 0x00003408ff037984 */ /* 0x018ee20008000800 */
[----:B------:R-:W-:Y:S02]  /*0bc0*/  IMAD.MOV.U32 R4, RZ, RZ, 0x3f000000 ;  /* 0x3f000000ff047424 */ /* 0x000fe400078e00ff */
[----:B------:R-:W-:Y:S01]  /*0bd0*/  @!P3 IMAD.MOV.U32 R5, RZ, RZ, 0x1f ;  /* 0x0000001fff05b424 */ /* 0x000fe200078e00ff */
[----:B------:R-:W4:Y:S02]  /*0be0*/  @!P3 LDS R8, [UR8+0x38] ;  /* 0x00003808ff08b984 */ /* 0x000f240008000800 */
[----:B---3--:R-:W-:Y:S02]  /*0bf0*/  LOP3.LUT R3, R3, 0xff000000, R4, 0xb8, !PT ;  /* 0xff00000003037812 */ /* 0x008fe400078eb804 */
[----:B----4-:R-:W-:-:S03]  /*0c00*/  @!P3 LOP3.LUT R4, R8, 0xff, R5, 0xb8, !PT ;  /* 0x000000ff0804b812 */ /* 0x010fc600078eb805 */
[----:B------:R5:W-:Y:S04]  /*0c10*/  STS [UR8+0x34], R3 ;  /* 0x00003403ff007988 */ /* 0x000be80008000808 */
[----:B------:R5:W-:Y:S02]  /*0c20*/  @!P3 STS [UR8+0x38], R4 ;  /* 0x00003804ff00b988 */ /* 0x000be40008000808 */
.L_x_23:
[----:B------:R-:W-:Y:S05]  /*0c30*/  BSYNC.RECONVERGENT B1 ;  /* 0x0000000000017941 */ /* 0x000fea0003800200 */
.L_x_22:
[----:B------:R-:W-:Y:S04]  /*0c40*/  BSSY.RECONVERGENT B1, `(.L_x_24) ;  /* 0x0000004000017945 */ /* 0x000fe80003800200 */
[----:B------:R-:W-:Y:S05]  /*0c50*/  @P3 BRA `(.L_x_25) ;  /* 0x0000000000083947 */ /* 0x000fea0003800000 */
[----:B------:R2:W-:Y:S04]  /*0c60*/  STS [UR8+0x24], R10 ;  /* 0x0000240aff007988 */ /* 0x0005e80008000808 */
[----:B------:R2:W-:Y:S02]  /*0c70*/  STS [UR8+0x20], R6 ;  /* 0x00002006ff007988 */ /* 0x0005e40008000808 */
.L_x_25:
[----:B------:R-:W-:Y:S05]  /*0c80*/  BSYNC.RECONVERGENT B1 ;  /* 0x0000000000017941 */ /* 0x000fea0003800200 */
.L_x_24:
[----:B------:R-:W-:Y:S04]  /*0c90*/  BSSY.RECONVERGENT B1, `(.L_x_26) ;  /* 0x000000e000017945 */ /* 0x000fe80003800200 */
[----:B------:R-:W-:Y:S05]  /*0ca0*/  @P3 BRA `(.L_x_27) ;  /* 0x0000000000303947 */ /* 0x000fea0003800000 */
[----:B-----5:R-:W5:Y:S01]  /*0cb0*/  LDS R4, [UR8+0x34] ;  /* 0x00003408ff047984 */ /* 0x020f620008000800 */
[----:B--2---:R-:W2:Y:S03]  /*0cc0*/  LDC.64 R10, c[0x0][0x3b0] ;  /* 0x0000ec00ff0a7b82 */ /* 0x004ea60000000a00 */
[----:B---34-:R-:W3:Y:S01]  /*0cd0*/  LDS R3, [UR8+0x1c] ;  /* 0x00001c08ff037984 */ /* 0x018ee20008000800 */
[C---:B--2---:R-:W-:Y:S01]  /*0ce0*/  SHF.L.U64.HI R8, R10.reuse, 0x1, R11 ;  /* 0x000000010a087819 */ /* 0x044fe2000001020b */
[----:B------:R-:W-:-:S03]  /*0cf0*/  IMAD.SHL.U32 R5, R10, 0x2, RZ ;  /* 0x000000020a057824 */ /* 0x000fc600078e00ff */
[--C-:B------:R-:W-:Y:S02]  /*0d00*/  SHF.R.U32.HI R10, RZ, 0x4, R8.reuse ;  /* 0x00000004ff0a7819 */ /* 0x100fe40000011608 */
[----:B------:R-:W-:-:S05]  /*0d10*/  SHF.R.U64 R5, R5, 0x4, R8 ;  /* 0x0000000405057819 */ /* 0x000fca0000001208 */
[----:B------:R2:W-:Y:S01]  /*0d20*/  STS [UR8+0xc], R5 ;  /* 0x00000c05ff007988 */ /* 0x0005e20008000808 */
[----:B-----5:R-:W-:Y:S02]  /*0d30*/  LOP3.LUT R4, R4, 0x7, RZ, 0xb8, !PT ;  /* 0x0000000704047812 */ /* 0x020fe400078eb8ff */
[----:B---3--:R-:W-:-:S03]  /*0d40*/  LOP3.LUT R3, R3, 0xf, R10, 0xb8, !PT ;  /* 0x0000000f03037812 */ /* 0x008fc600078eb80a */
[----:B------:R2:W-:Y:S04]  /*0d50*/  STS [UR8+0x34], R4 ;  /* 0x00003404ff007988 */ /* 0x0005e80008000808 */
[----:B------:R2:W-:Y:S02]  /*0d60*/  STS [UR8+0x1c], R3 ;  /* 0x00001c03ff007988 */ /* 0x0005e40008000808 */
.L_x_27:
[----:B------:R-:W-:Y:S05]  /*0d70*/  BSYNC.RECONVERGENT B1 ;  /* 0x0000000000017941 */ /* 0x000fea0003800200 */
.L_x_26:
[----:B------:R-:W-:Y:S04]  /*0d80*/  BSSY.RECONVERGENT B2, `(.L_x_28) ;  /* 0x000001a000027945 */ /* 0x000fe80003800200 */
[----:B------:R-:W-:Y:S04]  /*0d90*/  BSSY.RELIABLE B1, `(.L_x_29) ;  /* 0x0000015000017945 */ /* 0x000fe80003800100 */
[----:B------:R-:W-:Y:S05]  /*0da0*/  @P3 BRA `(.L_x_30) ;  /* 0x0000000000203947 */ /* 0x000fea0003800000 */
[----:B--2345:R-:W2:Y:S02]  /*0db0*/  LDS R3, [UR8+0x34] ;  /* 0x00003408ff037984 */ /* 0x03cea40008000800 */
[----:B--2---:R-:W-:-:S05]  /*0dc0*/  LOP3.LUT R3, R3, 0x38, RZ, 0xb8, !PT ;  /* 0x0000003803037812 */ /* 0x004fca00078eb8ff */
[----:B------:R2:W-:Y:S01]  /*0dd0*/  STS [UR8+0x34], R3 ;  /* 0x00003403ff007988 */ /* 0x0005e20008000808 */
[----:B------:R-:W-:Y:S05]  /*0de0*/  @P3 BRA `(.L_x_31) ;  /* 0x0000000000203947 */ /* 0x000fea0003800000 */
[----:B--2---:R-:W2:Y:S01]  /*0df0*/  LDS R3, [UR8+0x8] ;  /* 0x00000808ff037984 */ /* 0x004ea20008000800 */
[----:B------:R-:W-:-:S05]  /*0e00*/  IMAD.MOV.U32 R4, RZ, RZ, 0x780 ;  /* 0x00000780ff047424 */ /* 0x000fca00078e00ff */
[----:B--2---:R-:W-:-:S05]  /*0e10*/  LOP3.LUT R3, R3, 0x300, R4, 0xd8, !PT ;  /* 0x0000030003037812 */ /* 0x004fca00078ed804 */
[----:B------:R2:W-:Y:S02]  /*0e20*/  STS [UR8+0x8], R3 ;  /* 0x00000803ff007988 */ /* 0x0005e40008000808 */
.L_x_30:
[----:B------:R-:W-:Y:S05]  /*0e30*/  @P3 BRA `(.L_x_32) ;  /* 0x0000000000283947 */ /* 0x000fea0003800000 */
[----:B--2345:R-:W2:Y:S02]  /*0e40*/  LDS R3, [UR8+0x8] ;  /* 0x00000808ff037984 */ /* 0x03cea40008000800 */
[----:B--2---:R-:W-:-:S05]  /*0e50*/  LOP3.LUT R3, R3, 0x1800, RZ, 0xb8, !PT ;  /* 0x0000180003037812 */ /* 0x004fca00078eb8ff */
[----:B------:R3:W-:Y:S02]  /*0e60*/  STS [UR8+0x8], R3 ;  /* 0x00000803ff007988 */ /* 0x0007e40008000808 */
.L_x_31:
[----:B------:R-:W-:Y:S05]  /*0e70*/  @P3 BREAK.RELIABLE B1 ;  /* 0x0000000000013942 */ /* 0x000fea0003800100 */
[----:B------:R-:W-:Y:S05]  /*0e80*/  @P3 BRA `(.L_x_33) ;  /* 0x0000000000243947 */ /* 0x000fea0003800000 */
[----:B--23--:R-:W2:Y:S01]  /*0e90*/  LDS R3, [UR8+0x8] ;  /* 0x00000808ff037984 */ /* 0x00cea20008000800 */
[----:B------:R-:W-:-:S05]  /*0ea0*/  IMAD.MOV.U32 R4, RZ, RZ, 0x6000 ;  /* 0x00006000ff047424 */ /* 0x000fca00078e00ff */
[----:B--2---:R-:W-:-:S04]  /*0eb0*/  LOP3.LUT R3, R3, 0x6000, R4, 0xd8, !PT ;  /* 0x0000600003037812 */ /* 0x004fc800078ed804 */
[----:B------:R-:W-:-:S05]  /*0ec0*/  LOP3.LUT R3, R3, 0x400000, RZ, 0xb8, !PT ;  /* 0x0040000003037812 */ /* 0x000fca00078eb8ff */
[----:B------:R2:W-:Y:S02]  /*0ed0*/  STS [UR8+0x8], R3 ;  /* 0x00000803ff007988 */ /* 0x0005e40008000808 */
.L_x_32:
[----:B------:R-:W-:Y:S05]  /*0ee0*/  BSYNC.RELIABLE B1 ;  /* 0x0000000000017941 */ /* 0x000fea0003800100 */
.L_x_29:
[----:B--2345:R-:W2:Y:S02]  /*0ef0*/  @!P3 LDS R3, [UR8+0x8] ;  /* 0x00000808ff03b984 */ /* 0x03cea40008000800 */
[----:B--2---:R-:W-:-:S05]  /*0f00*/  @!P3 LOP3.LUT R3, R3, 0x8000, RZ, 0xb8, !PT ;  /* 0x000080000303b812 */ /* 0x004fca00078eb8ff */
[----:B------:R4:W-:Y:S02]  /*0f10*/  @!P3 STS [UR8+0x8], R3 ;  /* 0x00000803ff00b988 */ /* 0x0009e40008000808 */
.L_x_33:
[----:B------:R-:W-:Y:S05]  /*0f20*/  BSYNC.RECONVERGENT B2 ;  /* 0x0000000000027941 */ /* 0x000fea0003800200 */
.L_x_28:
[----:B------:R-:W-:Y:S05]  /*0f30*/  WARPSYNC.ALL ;  /* 0x0000000000007948 */ /* 0x000fea0003800000 */
[----:B------:R-:W-:Y:S01]  /*0f40*/  NOP ;  /* 0x0000000000007918 */ /* 0x000fe20000000000 */
[----:B------:R-:W-:-:S04]  /*0f50*/  UIADD3 UR5, UPT, UPT, UR4, 0x80, URZ ;  /* 0x0000008004057890 */ /* 0x000fc8000fffe0ff */
[----:B------:R-:W-:-:S04]  /*0f60*/  UIADD3 UR14, UP0, UPT, UR5, UR16, URZ ;  /* 0x00000010050e7290 */ /* 0x000fc8000ff1e0ff */
[----:B------:R-:W-:Y:S01]  /*0f70*/  ULEA.HI.X.SX32 UR15, UR5, UR17, 0x1, UP0 ;  /* 0x00000011050f7291 */ /* 0x000fe200080f0eff */
[----:B------:R-:W-:Y:S11]  /*0f80*/  @P0 BRA `(.L_x_34) ;  /* 0x0000000000300947 */ /* 0x000ff60003800000 */
        /* <DEDUP_REMOVED lines=12> */
.L_x_34:
[----:B------:R-:W-:Y:S05]  /*1050*/  @P0 BRA `(.L_x_35) ;  /* 0x00000000000c0947 */ /* 0x000fea0003800000 */
[----:B------:R0:W-:Y:S01]  /*1060*/  UTMACMDFLUSH ;  /* 0x00000000000079b7 */ /* 0x0001e20000000000 */
[----:B------:R-:W-:Y:S05]  /*1070*/  @P0 BRA `(.L_x_35) ;  /* 0x0000000000040947 */ /* 0x000fea0003800000 */
[----:B------:R-:W-:-:S04]  /*1080*/  DEPBAR.LE SB0, 0x0 ;  /* 0x000080000000791a */ /* 0x000fc80000000000 */
.L_x_35:
        /* <DEDUP_REMOVED lines=8> */
[----:B---345:R-:W3:Y:S01]  /*1110*/  LDS R3, [UR8+0x8] ;  /* 0x00000808ff037984 */ /* 0x038ee20008000800 */
[----:B------:R-:W4:Y:S01]  /*1120*/  LDC.64 R8, c[0x0][0x390] ;  /* 0x0000e400ff087b82 */ /* 0x000f220000000a00 */
[----:B------:R-:W-:Y:S02]  /*1130*/  IMAD.MOV.U32 R4, RZ, RZ, 0x70 ;  /* 0x00000070ff047424 */ /* 0x000fe400078e00ff */
[----:B----4-:R4:W-:Y:S03]  /*1140*/  STS.64 [UR8], R8 ;  /* 0x00000008ff007988 */ /* 0x0109e60008000a08 */
[----:B---3--:R-:W-:-:S05]  /*1150*/  LOP3.LUT R3, R3, 0x10, R4, 0xd8, !PT ;  /* 0x0000001003037812 */ /* 0x008fca00078ed804 */
[----:B------:R4:W-:Y:S02]  /*1160*/  STS [UR8+0x8], R3 ;  /* 0x00000803ff007988 */ /* 0x0009e40008000808 */
.L_x_37:
[----:B-----5:R-:W-:Y:S05]  /*1170*/  BSYNC.RECONVERGENT B2 ;  /* 0x0000000000027941 */ /* 0x020fea0003800200 */
.L_x_36:
[----:B------:R-:W-:Y:S04]  /*1180*/  BSSY.RECONVERGENT B3, `(.L_x_38) ;  /* 0x0000011000037945 */ /* 0x000fe80003800200 */
[----:B------:R-:W-:Y:S04]  /*1190*/  BSSY.RELIABLE B2, `(.L_x_39) ;  /* 0x000000e000027945 */ /* 0x000fe80003800100 */
[----:B------:R-:W-:Y:S05]  /*11a0*/  @P3 BRA `(.L_x_40) ;  /* 0x0000000000243947 */ /* 0x000fea0003800000 */
[----:B---34-:R-:W3:Y:S01]  /*11b0*/  LDS R3, [UR8+0x34] ;  /* 0x00003408ff037984 */ /* 0x018ee20008000800 */
[----:B------:R-:W-:-:S05]  /*11c0*/  IMAD.MOV.U32 R4, RZ, RZ, 0x3f000000 ;  /* 0x3f000000ff047424 */ /* 0x000fca00078e00ff */
[----:B---3--:R-:W-:-:S05]  /*11d0*/  LOP3.LUT R3, R3, 0xff000000, R4, 0xb8, !PT ;  /* 0xff00000003037812 */ /* 0x008fca00078eb804 */
[----:B------:R3:W-:Y:S01]  /*11e0*/  STS [UR8+0x34], R3 ;  /* 0x00003403ff007988 */ /* 0x0007e20008000808 */
[----:B------:R-:W-:Y:S05]  /*11f0*/  @P3 BRA `(.L_x_41) ;  /* 0x00000000001c3947 */ /* 0x000fea0003800000 */
[----:B---3--:R-:W3:Y:S01]  /*1200*/  LDS R3, [UR8+0x38] ;  /* 0x00003808ff037984 */ /* 0x008ee20008000800 */
[----:B------:R-:W-:-:S05]  /*1210*/  IMAD.MOV.U32 R4, RZ, RZ, 0x7f ;  /* 0x0000007fff047424 */ /* 0x000fca00078e00ff */
[----:B---3--:R-:W-:-:S05]  /*1220*/  LOP3.LUT R3, R3, 0xff, R4, 0xb8, !PT ;  /* 0x000000ff03037812 */ /* 0x008fca00078eb804 */
[----:B------:R5:W-:Y:S02]  /*1230*/  STS [UR8+0x38], R3 ;  /* 0x00003803ff007988 */ /* 0x000be40008000808 */
.L_x_40:
[----:B------:R-:W-:Y:S05]  /*1240*/  @P3 BREAK.RELIABLE B2 ;  /* 0x0000000000023942 */ /* 0x000fea0003800100 */
[----:B------:R-:W-:Y:S05]  /*1250*/  @P3 BRA `(.L_x_42) ;  /* 0x00000000000c3947 */ /* 0x000fea0003800000 */
[----:B------:R2:W-:Y:S02]  /*1260*/  STS [UR8+0x20], R6 ;  /* 0x00002006ff007988 */ /* 0x0005e40008000808 */
.L_x_41:
[----:B------:R-:W-:Y:S05]  /*1270*/  BSYNC.RELIABLE B2 ;  /* 0x0000000000027941 */ /* 0x000fea0003800100 */
.L_x_39:
[----:B------:R2:W-:Y:S02]  /*1280*/  @!P3 STS [UR8+0x24], R2 ;  /* 0x00002402ff00b988 */ /* 0x0005e40008000808 */
.L_x_42:
[----:B------:R-:W-:Y:S05]  /*1290*/  BSYNC.RECONVERGENT B3 ;  /* 0x0000000000037941 */ /* 0x000fea0003800200 */
.L_x_38:
[----:B------:R-:W-:Y:S05]  /*12a0*/  WARPSYNC.ALL ;  /* 0x0000000000007948 */ /* 0x000fea0003800000 */
[----:B------:R-:W-:Y:S01]  /*12b0*/  NOP ;  /* 0x0000000000007918 */ /* 0x000fe20000000000 */
[----:B------:R-:W-:Y:S04]  /*12c0*/  BSSY.RECONVERGENT B3, `(.L_x_43) ;  /* 0x000000e000037945 */ /* 0x000fe80003800200 */
[----:B------:R-:W-:Y:S05]  /*12d0*/  @P3 BRA `(.L_x_44) ;  /* 0x0000000000303947 */ /* 0x000fea0003800000 */
[----:B---345:R-:W3:Y:S01]  /*12e0*/  LDS R3, [UR8+0x34] ;  /* 0x00003408ff037984 */ /* 0x038ee20008000800 */
[----:B------:R-:W4:Y:S03]  /*12f0*/  LDC.64 R4, c[0x0][0x3b8] ;  /* 0x0000ee00ff047b82 */ /* 0x000f260000000a00 */
[----:B--2---:R-:W2:Y:S01]  /*1300*/  LDS R2, [UR8+0x1c] ;  /* 0x00001c08ff027984 */ /* 0x004ea20008000800 */
[C---:B----4-:R-:W-:Y:S01]  /*1310*/  SHF.L.U64.HI R5, R4.reuse, 0x1, R5 ;  /* 0x0000000104057819 */ /* 0x050fe20000010205 */
[----:B------:R-:W-:-:S03]  /*1320*/  IMAD.SHL.U32 R4, R4, 0x2, RZ ;  /* 0x0000000204047824 */ /* 0x000fc600078e00ff */
[--C-:B------:R-:W-:Y:S02]  /*1330*/  SHF.R.U32.HI R7, RZ, 0x4, R5.reuse ;  /* 0x00000004ff077819 */ /* 0x100fe40000011605 */
[----:B------:R-:W-:-:S05]  /*1340*/  SHF.R.U64 R4, R4, 0x4, R5 ;  /* 0x0000000404047819 */ /* 0x000fca0000001205 */
[----:B------:R4:W-:Y:S01]  /*1350*/  STS [UR8+0xc], R4 ;  /* 0x00000c04ff007988 */ /* 0x0009e20008000808 */
[----:B---3--:R-:W-:Y:S02]  /*1360*/  LOP3.LUT R3, R3, 0x7, RZ, 0xb8, !PT ;  /* 0x0000000703037812 */ /* 0x008fe400078eb8ff */
[----:B--2---:R-:W-:-:S03]  /*1370*/  LOP3.LUT R2, R2, 0xf, R7, 0xb8, !PT ;  /* 0x0000000f02027812 */ /* 0x004fc600078eb807 */
[----:B------:R4:W-:Y:S04]  /*1380*/  STS [UR8+0x34], R3 ;  /* 0x00003403ff007988 */ /* 0x0009e80008000808 */
[----:B------:R4:W-:Y:S02]  /*1390*/  STS [UR8+0x1c], R2 ;  /* 0x00001c02ff007988 */ /* 0x0009e40008000808 */
.L_x_44:
[----:B------:R-:W-:Y:S05]  /*13a0*/  BSYNC.RECONVERGENT B3 ;  /* 0x0000000000037941 */ /* 0x000fea0003800200 */
.L_x_43:
[----:B------:R-:W-:Y:S04]  /*13b0*/  BSSY.RECONVERGENT B4, `(.L_x_45) ;  /* 0x000001a000047945 */ /* 0x000fe80003800200 */
[----:B------:R-:W-:Y:S04]  /*13c0*/  BSSY.RELIABLE B3, `(.L_x_46) ;  /* 0x0000015000037945 */ /* 0x000fe80003800100 */
[----:B------:R-:W-:Y:S05]  /*13d0*/  @P3 BRA `(.L_x_47) ;  /* 0x0000000000203947 */ /* 0x000fea0003800000 */
[----:B--2-4-:R-:W2:Y:S02]  /*13e0*/  LDS R2, [UR8+0x34] ;  /* 0x00003408ff027984 */ /* 0x014ea40008000800 */
[----:B--2---:R-:W-:-:S05]  /*13f0*/  LOP3.LUT R2, R2, 0x38, RZ, 0xb8, !PT ;  /* 0x0000003802027812 */ /* 0x004fca00078eb8ff */
[----:B------:R2:W-:Y:S01]  /*1400*/  STS [UR8+0x34], R2 ;  /* 0x00003402ff007988 */ /* 0x0005e20008000808 */
[----:B------:R-:W-:Y:S05]  /*1410*/  @P3 BRA `(.L_x_48) ;  /* 0x0000000000203947 */ /* 0x000fea0003800000 */
[----:B--2---:R-:W2:Y:S01]  /*1420*/  LDS R2, [UR8+0x8] ;  /* 0x00000808ff027984 */ /* 0x004ea20008000800 */
[----:B---3-5:R-:W-:-:S05]  /*1430*/  IMAD.MOV.U32 R3, RZ, RZ, 0x780 ;  /* 0x00000780ff037424 */ /* 0x028fca00078e00ff */
[----:B--2---:R-:W-:-:S05]  /*1440*/  LOP3.LUT R2, R2, 0x300, R3, 0xd8, !PT ;  /* 0x0000030002027812 */ /* 0x004fca00078ed803 */
[----:B------:R2:W-:Y:S02]  /*1450*/  STS [UR8+0x8], R2 ;  /* 0x00000802ff007988 */ /* 0x0005e40008000808 */
.L_x_47:
[----:B------:R-:W-:Y:S05]  /*1460*/  @P3 BRA `(.L_x_49) ;  /* 0x0000000000283947 */ /* 0x000fea0003800000 */
[----:B--2-4-:R-:W2:Y:S02]  /*1470*/  LDS R2, [UR8+0x8] ;  /* 0x00000808ff027984 */ /* 0x014ea40008000800 */
[----:B--2---:R-:W-:-:S05]  /*1480*/  LOP3.LUT R2, R2, 0x1800, RZ, 0xb8, !PT ;  /* 0x0000180002027812 */ /* 0x004fca00078eb8ff */
[----:B------:R4:W-:Y:S02]  /*1490*/  STS [UR8+0x8], R2 ;  /* 0x00000802ff007988 */ /* 0x0009e40008000808 */
.L_x_48:
[----:B------:R-:W-:Y:S05]  /*14a0*/  @P3 BREAK.RELIABLE B3 ;  /* 0x0000000000033942 */ /* 0x000fea0003800100 */
[----:B------:R-:W-:Y:S05]  /*14b0*/  @P3 BRA `(.L_x_50) ;  /* 0x0000000000243947 */ /* 0x000fea0003800000 */
[----:B--2-4-:R-:W2:Y:S01]  /*14c0*/  LDS R2, [UR8+0x8] ;  /* 0x00000808ff027984 */ /* 0x014ea20008000800 */
[----:B---3-5:R-:W-:-:S05]  /*14d0*/  IMAD.MOV.U32 R3, RZ, RZ, 0x6000 ;  /* 0x00006000ff037424 */ /* 0x028fca00078e00ff */
[----:B--2---:R-:W-:-:S04]  /*14e0*/  LOP3.LUT R2, R2, 0x6000, R3, 0xd8, !PT ;  /* 0x0000600002027812 */ /* 0x004fc800078ed803 */
[----:B------:R-:W-:-:S05]  /*14f0*/  LOP3.LUT R2, R2, 0x400000, RZ, 0xb8, !PT ;  /* 0x0040000002027812 */ /* 0x000fca00078eb8ff */
[----:B------:R2:W-:Y:S02]  /*1500*/  STS [UR8+0x8], R2 ;  /* 0x00000802ff007988 */ /* 0x0005e40008000808 */
.L_x_49:
[----:B------:R-:W-:Y:S05]  /*1510*/  BSYNC.RELIABLE B3 ;  /* 0x0000000000037941 */ /* 0x000fea0003800100 */
.L_x_46:
[----:B--2-4-:R-:W2:Y:S02]  /*1520*/  @!P3 LDS R2, [UR8+0x8] ;  /* 0x00000808ff02b984 */ /* 0x014ea40008000800 */
[----:B--2---:R-:W-:-:S05]  /*1530*/  @!P3 LOP3.LUT R2, R2, 0x8000, RZ, 0xb8, !PT ;  /* 0x000080000202b812 */ /* 0x004fca00078eb8ff */
[----:B------:R2:W-:Y:S02]  /*1540*/  @!P3 STS [UR8+0x8], R2 ;  /* 0x00000802ff00b988 */ /* 0x0005e40008000808 */
.L_x_50:
[----:B------:R-:W-:Y:S05]  /*1550*/  BSYNC.RECONVERGENT B4 ;  /* 0x0000000000047941 */ /* 0x000fea0003800200 */
.L_x_45:
[----:B------:R-:W-:Y:S05]  /*1560*/  WARPSYNC.ALL ;  /* 0x0000000000007948 */ /* 0x000fea0003800000 */
[----:B------:R-:W-:Y:S01]  /*1570*/  NOP ;  /* 0x0000000000007918 */ /* 0x000fe20000000000 */
[----:B------:R-:W-:-:S04]  /*1580*/  UIADD3 UR4, UPT, UPT, UR4, 0x100, URZ ;  /* 0x0000010004047890 */ /* 0x000fc8000fffe0ff */
[----:B------:R-:W-:-:S04]  /*1590*/  UIADD3 UR23, UP0, UPT, UR4, UR16, URZ ;  /* 0x0000001004177290 */ /* 0x000fc8000ff1e0ff */
[----:B------:R-:W-:Y:S01]  /*15a0*/  ULEA.HI.X.SX32 UR28, UR4, UR17, 0x1, UP0 ;  /* 0x00000011041c7291 */ /* 0x000fe200080f0eff */
[----:B------:R-:W-:Y:S11]  /*15b0*/  @P0 BRA `(.L_x_51) ;  /* 0x0000000000380947 */ /* 0x000ff60003800000 */
[----:B--2-4-:R-:W2:Y:S01]  /*15c0*/  S2R R2, SR_LANEID ;  /* 0x0000000000027919 */ /* 0x014ea20000000000 */
[----:B------:R-:W-:Y:S05]  /*15d0*/  WARPSYNC.ALL ;  /* 0x0000000000007948 */ /* 0x000fea0003800000 */
[----:B------:R-:W-:Y:S01]  /*15e0*/  NOP ;  /* 0x0000000000007918 */ /* 0x000fe20000000000 */
[----:B--2---:R-:W-:-:S05]  /*15f0*/  IMAD.SHL.U32 R4, R2, 0x4, RZ ;  /* 0x0000000402047824 */ /* 0x004fca00078e00ff */
[----:B------:R-:W2:Y:S01]  /*1600*/  LDS R5, [R4+UR8] ;  /* 0x0000000804057984 */ /* 0x000ea20008000800 */
[----:B------:R-:W-:Y:S01]  /*1610*/  IADD3 R2, P1, PT, R4, UR23, RZ ;  /* 0x0000001704027c10 */ /* 0x000fe2000ff3e0ff */
[----:B------:R-:W-:-:S04]  /*1620*/  UMOV UR4, UR23 ;  /* 0x0000001700047c82 */ /* 0x000fc80008000000 */
[----:B---3-5:R-:W-:Y:S01]  /*1630*/  IMAD.X R3, RZ, RZ, UR28, P1 ;  /* 0x0000001cff037e24 */ /* 0x028fe200088e06ff */
[----:B------:R-:W-:-:S04]  /*1640*/  UMOV UR5, UR28 ;  /* 0x0000001c00057c82 */ /* 0x000fc80008000000 */
[----:B--2---:R2:W3:Y:S01]  /*1650*/  ATOMG.E.EXCH.STRONG.GPU PT, RZ, [R2], R5 ;  /* 0x0000000502ff73a8 */ /* 0x0044e200041ee100 */
[----:B------:R-:W-:-:S04]  /*1660*/  DEPBAR {5,4,3,2,1,0} ;  /* 0x0000003f0000791a */ /* 0x000fc80000000000 */
[----:B------:R-:W4:Y:S02]  /*1670*/  CCTL.E.C.LDCU.IV.DEEP [UR4] ;  /* 0x0000000004007540 */ /* 0x000f240009c08000 */
[----:B----4-:R2:W-:Y:S01]  /*1680*/  UTMACCTL.IV [UR4] ;  /* 0x00000000040079b9 */ /* 0x0105e20008000000 */
[----:B------:R-:W-:Y:S01]  /*1690*/  NOP ;  /* 0x0000000000007918 */ /* 0x000fe20000000000 */
.L_x_51:
[----:B------:R-:W-:Y:S05]  /*16a0*/  @P0 BRA `(.L_x_52) ;  /* 0x00000000000c0947 */ /* 0x000fea0003800000 */
[----:B------:R0:W-:Y:S01]  /*16b0*/  UTMACMDFLUSH ;  /* 0x00000000000079b7 */ /* 0x0001e20000000000 */
[----:B------:R-:W-:Y:S05]  /*16c0*/  @P0 BRA `(.L_x_52) ;  /* 0x0000000000040947 */ /* 0x000fea0003800000 */
[----:B------:R-:W-:-:S04]  /*16d0*/  DEPBAR.LE SB0, 0x0 ;  /* 0x000080000000791a */ /* 0x000fc80000000000 */
.L_x_52:
[----:B------:R-:W-:Y:S05]  /*16e0*/  WARPSYNC.ALL ;  /* 0x0000000000007948 */ /* 0x000fea0003800000 */
[----:B------:R-:W-:Y:S01]  /*16f0*/  NOP ;  /* 0x0000000000007918 */ /* 0x000fe20000000000 */
[----:B---3--:R-:W-:Y:S01]  /*1700*/  BAR.SYNC.DEFER_BLOCKING 0x0 ;  /* 0x0000000000007b1d */ /* 0x008fe20000010000 */
[----:B------:R-:W-:Y:S01]  /*1710*/  ISETP.GE.AND P0, PT, R12, 0x1, PT ;  /* 0x000000010c00780c */ /* 0x000fe20003f06270 */
[----:B------:R-:W-:Y:S01]  /*1720*/  USHF.L.U32 UR11, UR11, 0x7, URZ ;  /* 0x000000070b0b7899 */ /* 0x000fe200080006ff */
[----:B--2-4-:R-:W-:Y:S01]  /*1730*/  SHF.R.U32.HI R2, RZ, 0x5, R0 ;  /* 0x00000005ff027819 */ /* 0x014fe20000011600 */
[----:B------:R-:W-:-:S02]  /*1740*/  USHF.L.U32 UR26, UR6, 0x6, URZ ;  /* 0x00000006061a7899 */ /* 0x000fc400080006ff */
[----:B------:R-:W-:Y:S01]  /*1750*/  VOTEU.ALL UP0, P3 ;  /* 0x0000000000ff7886 */ /* 0x000fe20001800000 */
[----:B------:R-:W-:Y:S01]  /*1760*/  UMOV UR4, 0x1 ;  /* 0x0000000100047882 */ /* 0x000fe20000000000 */
[----:B------:R-:W-:Y:S01]  /*1770*/  VOTEU.ALL UP1, P3 ;  /* 0x0000000000ff7886 */ /* 0x000fe20001820000 */
[----:B------:R-:W-:Y:S02]  /*1780*/  R2UR UR22, R2 ;  /* 0x00000000021672ca */ /* 0x000fe400000e0000 */
[----:B------:R-:W-:-:S04]  /*1790*/  @!UP0 UIADD3 UR16, UPT, UPT, -UR4, 0x100000, URZ ;  /* 0x0010000004108890 */ /* 0x000fc8000fffe1ff */
[----:B------:R-:W-:Y:S02]  /*17a0*/  @!UP0 USHF.L.U32 UR17, UR16, 0xb, URZ ;  /* 0x0000000b10118899 */ /* 0x000fe400080006ff */
[----:B------:R-:W-:Y:S02]  /*17b0*/  @!UP0 USHF.L.U32 UR16, UR16, 0x1, URZ ;  /* 0x0000000110108899 */ /* 0x000fe400080006ff */
[----:B------:R-:W-:-:S04]  /*17c0*/  @!UP0 UIADD3 UR4, UPT, UPT, -UR4, 0x100000, URZ ;  /* 0x0010000004048890 */ /* 0x000fc8000fffe1ff */
[----:B------:R-:W-:Y:S02]  /*17d0*/  @!UP0 USHF.L.U32 UR5, UR4, 0xb, URZ ;  /* 0x0000000b04058899 */ /* 0x000fe400080006ff */
[----:B------:R-:W-:Y:S01]  /*17e0*/  @!UP0 USHF.L.U32 UR4, UR4, 0x1, URZ ;  /* 0x0000000104048899 */ /* 0x000fe200080006ff */
[----:B------:R-:W-:Y:S01]  /*17f0*/  VOTEU.ALL UP0, P3 ;  /* 0x0000000000ff7886 */ /* 0x000fe20001800000 */
[----:B------:R-:W2:Y:S04]  /*1800*/  FENCE.VIEW.ASYNC.S ;  /* 0x00000000000073c6 */ /* 0x000ea80000000000 */
[----:B--2---:R2:W3:Y:S06]  /*1810*/  @!UP0 SYNCS.EXCH.64 URZ, [UR8+0x3000], UR16 ;  /* 0x0030001008ff85b2 */ /* 0x0044ec0008000100 */
[----:B------:R2:W4:Y:S01]  /*1820*/  @!UP1 SYNCS.EXCH.64 URZ, [UR8+0x3010], UR4 ;  /* 0x0030100408ff95b2 */ /* 0x0005220008000100 */
[----:B------:R-:W-:Y:S05]  /*1830*/  @!P0 BRA `(.L_x_53) ;  /* 0x0000000400c08947 */ /* 0x000fea0003800000 */
[----:B---34-:R-:W-:Y:S01]  /*1840*/  BAR.SYNC.DEFER_BLOCKING 0x0 ;  /* 0x0000000000007b1d */ /* 0x018fe20000010000 */
[----:B------:R-:W-:Y:S01]  /*1850*/  @!P3 IMAD.MOV.U32 R2, RZ, RZ, 0x3000 ;  /* 0x00003000ff02b424 */ /* 0x000fe200078e00ff */
[----:B------:R-:W-:Y:S02]  /*1860*/  ELECT P1, URZ, PT ;  /* 0x0000000000ff782f */ /* 0x000fe40003820000 */
[----:B------:R-:W-:Y:S02]  /*1870*/  ELECT P0, URZ, PT ;  /* 0x0000000000ff782f */ /* 0x000fe40003800000 */
[C---:B------:R-:W-:Y:S01]  /*1880*/  ISETP.LT.U32.AND P1, PT, R68.reuse, 0x20, P1 ;  /* 0x000000204400780c */ /* 0x040fe20000f21070 */
[----:B------:R-:W-:Y:S01]  /*1890*/  UIADD3 UR24, UPT, UPT, UR8, 0x2000, URZ ;  /* 0x0000200008187890 */ /* 0x000fe2000fffe0ff */
[----:B------:R-:W-:Y:S01]  /*18a0*/  ISETP.LT.U32.AND P0, PT, R68, 0x20, P0 ;  /* 0x000000204400780c */ /* 0x000fe20000701070 */
[----:B--2---:R-:W-:Y:S02]  /*18b0*/  USHF.R.U32.HI UR4, URZ, 0x4, UR8 ;  /* 0x00000004ff047899 */ /* 0x004fe40008011608 */
[----:B------:R-:W-:-:S02]  /*18c0*/  USHF.R.U32.HI UR6, URZ, 0x4, UR24 ;  /* 0x00000004ff067899 */ /* 0x000fc40008011618 */
[----:B------:R-:W-:Y:S02]  /*18d0*/  USGXT.U32 UR4, UR4, 0xe ;  /* 0x0000000e0404789a */ /* 0x000fe40008000000 */
[----:B------:R-:W-:Y:S01]  /*18e0*/  USGXT.U32 UR6, UR6, 0xe ;  /* 0x0000000e0606789a */ /* 0x000fe20008000000 */
[----:B------:R-:W-:Y:S01]  /*18f0*/  UMOV UR20, 0x80 ;  /* 0x0000008000147882 */ /* 0x000fe20000000000 */
[----:B------:R-:W-:Y:S02]  /*1900*/  UMOV UR21, 0x40004040 ;  /* 0x4000404000157882 */ /* 0x000fe40000000000 */
[----:B------:R-:W-:Y:S01]  /*1910*/  VOTEU.ANY UP0, P1 ;  /* 0x0000000000ff7886 */ /* 0x000fe20000800100 */
[----:B------:R-:W-:Y:S01]  /*1920*/  VOTEU.ANY UP2, P1 ;  /* 0x0000000000ff7886 */ /* 0x000fe20000840100 */
[----:B------:R-:W-:Y:S01]  /*1930*/  VOTEU.ANY UP1, P0 ;  /* 0x0000000000ff7886 */ /* 0x000fe20000020100 */
[----:B------:R-:W-:Y:S01]  /*1940*/  VOTEU.ANY UP3, P0 ;  /* 0x0000000000ff7886 */ /* 0x000fe20000060100 */
[----:B------:R-:W-:Y:S01]  /*1950*/  UMOV UR7, URZ ;  /* 0x000000ff00077c82 */ /* 0x000fe20008000000 */
[----:B------:R2:W-:Y:S01]  /*1960*/  @!P3 SYNCS.ARRIVE.TRANS64 RZ, [UR8+0x3000], R2 ;  /* 0x00300002ffffb9a7 */ /* 0x0005e20008000008 */
[----:B------:R3:W-:Y:S06]  /*1970*/  MEMBAR.ALL.CTA ;  /* 0x0000000000007992 */ /* 0x0007ec0000008000 */
[----:B---3--:R-:W3:Y:S01]  /*1980*/  FENCE.VIEW.ASYNC.S ;  /* 0x00000000000073c6 */ /* 0x008ee20000000000 */
[----:B------:R-:W-:Y:S01]  /*1990*/  @UP0 UIADD3 UR9, UPT, UPT, UR8, 0x3000, URZ ;  /* 0x0000300008090890 */ /* 0x000fe2000fffe0ff */
[----:B------:R-:W-:Y:S01]  /*19a0*/  @UP0 UMOV UR10, URZ ;  /* 0x000000ff000a0c82 */ /* 0x000fe20008000000 */
[----:B------:R-:W-:Y:S01]  /*19b0*/  @UP1 UIADD3 UR25, UPT, UPT, UR8, 0x3000, URZ ;  /* 0x0000300008191890 */ /* 0x000fe2000fffe0ff */
[----:B------:R-:W-:Y:S01]  /*19c0*/  @UP1 UMOV UR27, URZ ;  /* 0x000000ff001b1c82 */ /* 0x000fe20008000000 */
[----:B------:R-:W-:Y:S01]  /*19d0*/  UMOV UR18, 0xfffffffe ;  /* 0xfffffffe00127882 */ /* 0x000fe20000000000 */
[----:B------:R-:W-:Y:S01]  /*19e0*/  UMOV UR19, 0x7fffbfdf ;  /* 0x7fffbfdf00137882 */ /* 0x000fe20000000000 */
[----:B------:R-:W-:Y:S01]  /*19f0*/  UMOV UR5, URZ ;  /* 0x000000ff00057c82 */ /* 0x000fe20008000000 */
[----:B------:R-:W-:-:S02]  /*1a00*/  UIADD3.64 UR20, UPT, UPT, UR6, UR20, URZ ;  /* 0x0000001406147297 */ /* 0x000fc4000fffe0ff */
[----:B------:R-:W-:Y:S02]  /*1a10*/  UIADD3.64 UR18, UPT, UPT, UR4, -UR18, URZ ;  /* 0x8000001204127297 */ /* 0x000fe4000fffe0ff */
[----:B------:R-:W-:Y:S01]  /*1a20*/  UISETP.NE.U32.AND UP0, UPT, UR22, URZ, UPT ;  /* 0x000000ff1600728c */ /* 0x000fe2000bf05070 */
[----:B------:R-:W-:Y:S01]  /*1a30*/  UMOV UR16, UR4 ;  /* 0x0000000400107c82 */ /* 0x000fe20008000000 */
[----:B------:R-:W-:Y:S01]  /*1a40*/  UMOV UR17, 0x80004020 ;  /* 0x8000402000117882 */ /* 0x000fe20000000000 */
[----:B------:R-:W-:Y:S01]  /*1a50*/  UMOV UR7, 0x40004040 ;  /* 0x4000404000077882 */ /* 0x000fe20000000000 */
[----:B---3--:R-:W-:Y:S06]  /*1a60*/  BAR.SYNC.DEFER_BLOCKING 0x0 ;  /* 0x0000000000007b1d */ /* 0x008fec0000010000 */
[----:B------:R2:W-:Y:S02]  /*1a70*/  @UP2 UTMALDG.2D [UR8], [UR12] ;  /* 0x000000080c0025b4 */ /* 0x0005e40008008000 */
[----:B------:R-:W-:Y:S06]  /*1a80*/  BAR.SYNC.DEFER_BLOCKING 0x0 ;  /* 0x0000000000007b1d */ /* 0x000fec0000010000 */
[----:B------:R2:W-:Y:S02]  /*1a90*/  @UP3 UTMALDG.2D [UR24], [UR14] ;  /* 0x000000180e0035b4 */ /* 0x0005e40008008000 */
[----:B------:R-:W-:Y:S06]  /*1aa0*/  BAR.SYNC.DEFER_BLOCKING 0x0 ;  /* 0x0000000000007b1d */ /* 0x000fec0000010000 */
[----:B------:R-:W3:Y:S02]  /*1ab0*/  SYNCS.PHASECHK.TRANS64.TRYWAIT P0, [UR8+0x3000], RZ ;  /* 0x003000ffff0075a7 */ /* 0x000ee40008001108 */
[----:B--23--:R-:W-:Y:S05]  /*1ac0*/  @!P0 BRA `(.L_x_54) ;  /* 0x0000000c00048947 */ /* 0x00cfea0003800000 */
.L_x_66:
[----:B------:R-:W-:Y:S05]  /*1ad0*/  BRA.U UP0, `(.L_x_55) ;  /* 0x00000001001c7547 */ /* 0x000fea000b800000 */
[----:B------:R-:W-:Y:S01]  /*1ae0*/  UMOV UR4, 0x0 ;  /* 0x0000000000047882 */ /* 0x000fe20000000000 */
[----:B------:R-:W-:Y:S01]  /*1af0*/  UMOV UR5, 0x8110010 ;  /* 0x0811001000057882 */ /* 0x000fe20000000000 */
[----:B------:R-:W-:Y:S01]  /*1b00*/  UMOV UR24, 0x0 ;  /* 0x0000000000187882 */ /* 0x000fe20000000000 */
[----:B------:R-:W-:Y:S01]  /*1b10*/  UMOV UR25, 0x8110010 ;  /* 0x0811001000197882 */ /* 0x000fe20000000000 */
[----:B------:R2:W-:Y:S01]  /*1b20*/  UTCHMMA gdesc[UR16], gdesc[UR6], tmem[UR29], tmem[UR4], idesc[UR5], !UPT ;  /* 0x00ff0406100075ea */ /* 0x0005e2000f80001d */
[----:B------:R2:W-:Y:S01]  /*1b30*/  UTCHMMA gdesc[UR18], gdesc[UR20], tmem[UR29], tmem[UR24], idesc[UR25], UPT ;  /* 0x00ff1814120075ea */ /* 0x0005e2000b80001d */
[----:B------:R-:W-:Y:S02]  /*1b40*/  NOP ;  /* 0x0000000000007918 */ /* 0x000fe40000000000 */
.L_x_55:
[----:B------:R-:W-:Y:S01]  /*1b50*/  ELECT P0, URZ, PT ;  /* 0x0000000000ff782f */ /* 0x000fe20003800000 */
[----:B--2---:R-:W-:-:S03]  /*1b60*/  UIADD3 UR4, UPT, UPT, UR8, 0x3010, URZ ;  /* 0x0000301008047890 */ /* 0x004fc6000fffe0ff */
[----:B------:R-:W-:Y:S01]  /*1b70*/  ISETP.LT.U32.AND P0, PT, R68, 0x20, P0 ;  /* 0x000000204400780c */ /* 0x000fe20000701070 */
[----:B------:R-:W-:-:S12]  /*1b80*/  UMOV UR5, URZ ;  /* 0x000000ff00057c82 */ /* 0x000fd80008000000 */
[----:B------:R-:W-:Y:S01]  /*1b90*/  VOTEU.ANY UP0, P0 ;  /* 0x0000000000ff7886 */ /* 0x000fe20000000100 */
[----:B------:R-:W-:Y:S01]  /*1ba0*/  VOTEU.ANY UP1, P0 ;  /* 0x0000000000ff7886 */ /* 0x000fe20000020100 */
[----:B------:R-:W-:-:S03]  /*1bb0*/  ISETP.GE.U32.AND P0, PT, R12, 0x21, PT ;  /* 0x000000210c00780c */ /* 0x000fc60003f06070 */
[----:B------:R-:W-:Y:S02]  /*1bc0*/  @UP0 UMOV UR9, UR4 ;  /* 0x0000000400090c82 */ /* 0x000fe40008000000 */
[----:B------:R2:W-:Y:S01]  /*1bd0*/  @UP1 UTCBAR [UR9], URZ ;  /* 0x000000ff090013e9 */ /* 0x0005e200080000ff */
[----:B------:R-:W-:Y:S06]  /*1be0*/  BAR.SYNC.DEFER_BLOCKING 0x0 ;  /* 0x0000000000007b1d */ /* 0x000fec0000010000 */
[----:B------:R-:W3:Y:S02]  /*1bf0*/  SYNCS.PHASECHK.TRANS64.TRYWAIT P1, [UR8+0x3010], RZ ;  /* 0x003010ffff0075a7 */ /* 0x000ee40008021108 */
[----:B--23--:R-:W-:Y:S05]  /*1c00*/  @!P1 BRA `(.L_x_56) ;  /* 0x0000000800c09947 */ /* 0x00cfea0003800000 */
.L_x_67:
[----:B------:R-:W-:Y:S05]  /*1c10*/  @!P0 BRA `(.L_x_53) ;  /* 0x0000000000c88947 */ /* 0x000fea0003800000 */
[----:B------:R-:W-:Y:S01]  /*1c20*/  IMAD.MOV.U32 R2, RZ, RZ, 0x1 ;  /* 0x00000001ff027424 */ /* 0x000fe200078e00ff */
[----:B------:R-:W2:Y:S01]  /*1c30*/  LDCU UR32, c[0x0][0x3a0] ;  /* 0x00007400ff2077ac */ /* 0x000ea20008000800 */
[----:B------:R-:W-:-:S05]  /*1c40*/  UMOV UR10, 0x20 ;  /* 0x00000020000a7882 */ /* 0x000fca0000000000 */
.L_x_60:
[----:B------:R-:W-:Y:S01]  /*1c50*/  BAR.SYNC.DEFER_BLOCKING 0x0 ;  /* 0x0000000000007b1d */ /* 0x000fe20000010000 */
[----:B-----5:R-:W-:Y:S01]  /*1c60*/  @!P3 IMAD.MOV.U32 R3, RZ, RZ, 0x3000 ;  /* 0x00003000ff03b424 */ /* 0x020fe200078e00ff */
[----:B------:R-:W-:Y:S02]  /*1c70*/  ELECT P1, URZ, PT ;  /* 0x0000000000ff782f */ /* 0x000fe40003820000 */
[----:B------:R-:W-:Y:S02]  /*1c80*/  ELECT P0, URZ, PT ;  /* 0x0000000000ff782f */ /* 0x000fe40003800000 */
[C---:B------:R-:W-:Y:S01]  /*1c90*/  ISETP.LT.U32.AND P1, PT, R68.reuse, 0x20, P1 ;  /* 0x000000204400780c */ /* 0x040fe20000f21070 */
[----:B------:R-:W-:Y:S01]  /*1ca0*/  UMOV UR27, UR10 ;  /* 0x0000000a001b7c82 */ /* 0x000fe20008000000 */
[----:B------:R-:W-:-:S11]  /*1cb0*/  ISETP.LT.U32.AND P0, PT, R68, 0x20, P0 ;  /* 0x000000204400780c */ /* 0x000fd60000701070 */
[----:B------:R-:W-:Y:S02]  /*1cc0*/  VOTEU.ANY UP0, P1 ;  /* 0x0000000000ff7886 */ /* 0x000fe40000800100 */
[----:B------:R-:W-:Y:S01]  /*1cd0*/  VOTEU.ANY UP1, P0 ;  /* 0x0000000000ff7886 */ /* 0x000fe20000020100 */
[----:B---3--:R3:W-:Y:S01]  /*1ce0*/  @!P3 SYNCS.ARRIVE.TRANS64 RZ, [UR8+0x3000], R3 ;  /* 0x00300003ffffb9a7 */ /* 0x0087e20008000008 */
[----:B------:R4:W-:Y:S06]  /*1cf0*/  MEMBAR.ALL.CTA ;  /* 0x0000000000007992 */ /* 0x0009ec0000008000 */
[----:B----4-:R-:W4:Y:S01]  /*1d00*/  FENCE.VIEW.ASYNC.S ;  /* 0x00000000000073c6 */ /* 0x010f220000000000 */
[----:B------:R-:W-:Y:S01]  /*1d10*/  @UP0 UIADD3 UR9, UPT, UPT, UR8, 0x3000, URZ ;  /* 0x0000300008090890 */ /* 0x000fe2000fffe0ff */
[----:B----4-:R-:W-:Y:S01]  /*1d20*/  VOTEU.ANY UP0, P1 ;  /* 0x0000000000ff7886 */ /* 0x010fe20000800100 */
[----:B------:R-:W-:-:S02]  /*1d30*/  @UP1 UIADD3 UR24, UPT, UPT, UR8, 0x2000, URZ ;  /* 0x0000200008181890 */ /* 0x000fc4000fffe0ff */
[----:B------:R-:W-:Y:S01]  /*1d40*/  @UP1 UIADD3 UR25, UPT, UPT, UR8, 0x3000, URZ ;  /* 0x0000300008191890 */ /* 0x000fe2000fffe0ff */
[----:B---3--:R-:W-:Y:S01]  /*1d50*/  IMAD.U32 R3, R2, -0x80000000, RZ ;  /* 0x8000000002037824 */ /* 0x008fe200078e00ff */
[----:B------:R-:W-:Y:S01]  /*1d60*/  VOTEU.ANY UP1, P0 ;  /* 0x0000000000ff7886 */ /* 0x000fe20000020100 */
[----:B------:R-:W-:Y:S06]  /*1d70*/  BAR.SYNC.DEFER_BLOCKING 0x0 ;  /* 0x0000000000007b1d */ /* 0x000fec0000010000 */
[----:B------:R3:W-:Y:S01]  /*1d80*/  @UP0 UTMALDG.2D [UR8], [UR12] ;  /* 0x000000080c0005b4 */ /* 0x0007e20008008000 */
[----:B------:R-:W-:Y:S01]  /*1d90*/  UISETP.NE.U32.AND UP0, UPT, UR22, URZ, UPT ;  /* 0x000000ff1600728c */ /* 0x000fe2000bf05070 */
[----:B------:R-:W-:Y:S06]  /*1da0*/  BAR.SYNC.DEFER_BLOCKING 0x0 ;  /* 0x0000000000007b1d */ /* 0x000fec0000010000 */
[----:B------:R3:W-:Y:S02]  /*1db0*/  @UP1 UTMALDG.2D [UR24], [UR14] ;  /* 0x000000180e0015b4 */ /* 0x0007e40008008000 */
[----:B------:R-:W-:Y:S06]  /*1dc0*/  BAR.SYNC.DEFER_BLOCKING 0x0 ;  /* 0x0000000000007b1d */ /* 0x000fec0000010000 */
[----:B------:R-:W4:Y:S02]  /*1dd0*/  SYNCS.PHASECHK.TRANS64.TRYWAIT P0, [UR8+0x3000], R3 ;  /* 0x00300003ff0075a7 */ /* 0x000f240008001108 */
[----:B---34-:R-:W-:Y:S05]  /*1de0*/  @!P0 BRA `(.L_x_57) ;  /* 0x0000000800548947 */ /* 0x018fea0003800000 */
.L_x_68:
[----:B------:R-:W-:Y:S05]  /*1df0*/  BRA.U UP0, `(.L_x_58) ;  /* 0x00000001001c7547 */ /* 0x000fea000b800000 */
[----:B------:R-:W-:Y:S01]  /*1e00*/  UMOV UR24, 0x0 ;  /* 0x0000000000187882 */ /* 0x000fe20000000000 */
[----:B------:R-:W-:Y:S01]  /*1e10*/  UMOV UR25, 0x8110010 ;  /* 0x0811001000197882 */ /* 0x000fe20000000000 */
[----:B------:R-:W-:Y:S01]  /*1e20*/  UMOV UR30, 0x0 ;  /* 0x00000000001e7882 */ /* 0x000fe20000000000 */
[----:B------:R-:W-:Y:S01]  /*1e30*/  UMOV UR31, 0x8110010 ;  /* 0x08110010001f7882 */ /* 0x000fe20000000000 */
[----:B------:R3:W-:Y:S01]  /*1e40*/  UTCHMMA gdesc[UR16], gdesc[UR6], tmem[UR29], tmem[UR24], idesc[UR25], UPT ;  /* 0x00ff1806100075ea */ /* 0x0007e2000b80001d */
[----:B------:R3:W-:Y:S01]  /*1e50*/  UTCHMMA gdesc[UR18], gdesc[UR20], tmem[UR29], tmem[UR30], idesc[UR31], UPT ;  /* 0x00ff1e14120075ea */ /* 0x0007e2000b80001d */
[----:B------:R-:W-:Y:S02]  /*1e60*/  NOP ;  /* 0x0000000000007918 */ /* 0x000fe40000000000 */
.L_x_58:
[----:B------:R-:W-:-:S04]  /*1e70*/  ELECT P0, URZ, PT ;  /* 0x0000000000ff782f */ /* 0x000fc80003800000 */
[----:B------:R-:W-:-:S13]  /*1e80*/  ISETP.LT.U32.AND P0, PT, R68, 0x20, P0 ;  /* 0x000000204400780c */ /* 0x000fda0000701070 */
[----:B------:R-:W-:Y:S01]  /*1e90*/  VOTEU.ANY UP0, P0 ;  /* 0x0000000000ff7886 */ /* 0x000fe20000000100 */
[----:B------:R-:W-:-:S04]  /*1ea0*/  VOTEU.ANY UP1, P0 ;  /* 0x0000000000ff7886 */ /* 0x000fc80000020100 */
[----:B------:R-:W-:Y:S02]  /*1eb0*/  @UP0 UMOV UR9, UR4 ;  /* 0x0000000400090c82 */ /* 0x000fe40008000000 */
[----:B------:R4:W-:Y:S01]  /*1ec0*/  @UP1 UTCBAR [UR9], URZ ;  /* 0x000000ff090013e9 */ /* 0x0009e200080000ff */
[----:B------:R-:W-:Y:S06]  /*1ed0*/  BAR.SYNC.DEFER_BLOCKING 0x0 ;  /* 0x0000000000007b1d */ /* 0x000fec0000010000 */
[----:B------:R-:W5:Y:S02]  /*1ee0*/  SYNCS.PHASECHK.TRANS64.TRYWAIT P0, [UR8+0x3010], R3 ;  /* 0x00301003ff0075a7 */ /* 0x000f640008001108 */
[----:B----45:R-:W-:Y:S05]  /*1ef0*/  @!P0 BRA `(.L_x_59) ;  /* 0x00000008001c8947 */ /* 0x030fea0003800000 */
.L_x_69:
[----:B------:R-:W-:Y:S01]  /*1f00*/  UIADD3 UR10, UPT, UPT, UR10, 0x20, URZ ;  /* 0x000000200a0a7890 */ /* 0x000fe2000fffe0ff */
[----:B------:R-:W-:-:S03]  /*1f10*/  LOP3.LUT R2, R2, 0x1, RZ, 0x3c, !PT ;  /* 0x0000000102027812 */ /* 0x000fc600078e3cff */
[----:B--2---:R-:W-:-:S09]  /*1f20*/  UISETP.GE.AND UP0, UPT, UR10, UR32, UPT ;  /* 0x000000200a00728c */ /* 0x004fd2000bf06270 */
[----:B------:R-:W-:Y:S05]  /*1f30*/  BRA.U !UP0, `(.L_x_60) ;  /* 0xfffffffd08447547 */ /* 0x000fea000b83ffff */
.L_x_53:
[----:B---34-:R-:W-:Y:S06]  /*1f40*/  BAR.SYNC.DEFER_BLOCKING 0x0 ;  /* 0x0000000000007b1d */ /* 0x018fec0000010000 */
[----:B------:R-:W-:Y:S04]  /*1f50*/  BSSY.RECONVERGENT B4, `(.L_x_61) ;  /* 0x0000004000047945 */ /* 0x000fe80003800200 */
[----:B------:R-:W-:Y:S05]  /*1f60*/  @P3 BRA `(.L_x_62) ;  /* 0x0000000000083947 */ /* 0x000fea0003800000 */
[----:B------:R-:W3:Y:S02]  /*1f70*/  SYNCS.CCTL.IV [UR8+0x3000] ;  /* 0x00300000ff0079b1 */ /* 0x000ee40008000008 */
[----:B---3--:R-:W3:Y:S02]  /*1f80*/  SYNCS.CCTL.IV [UR8+0x3010] ;  /* 0x00301000ff0079b1 */ /* 0x008ee40008000008 */
.L_x_62:
[----:B--2---:R-:W-:Y:S05]  /*1f90*/  BSYNC.RECONVERGENT B4 ;  /* 0x0000000000047941 */ /* 0x004fea0003800200 */
.L_x_61:
[----:B------:R-:W-:Y:S01]  /*1fa0*/  USHF.L.U32 UR22, UR22, 0x15, URZ ;  /* 0x0000001516167899 */ /* 0x000fe200080006ff */
[C---:B------:R-:W-:Y:S01]  /*1fb0*/  IMAD.SHL.U32 R2, R0.reuse, 0x80, RZ ;  /* 0x0000008000027824 */ /* 0x040fe200078e00ff */
[----:B------:R-:W-:Y:S01]  /*1fc0*/  ELECT P0, URZ, PT ;  /* 0x0000000000ff782f */ /* 0x000fe20003800000 */
[----:B-----5:R-:W-:Y:S01]  /*1fd0*/  IMAD.SHL.U32 R3, R0, 0x10, RZ ;  /* 0x0000001000037824 */ /* 0x020fe200078e00ff */
[----:B------:R-:W-:Y:S02]  /*1fe0*/  ULOP3.LUT UR22, UR22, 0x600000, URZ, 0xc0, !UPT ;  /* 0x0060000016167892 */ /* 0x000fe4000f8ec0ff */
[----:B------:R-:W-:Y:S01]  /*1ff0*/  LOP3.LUT R0, R2, 0x3f80, RZ, 0xc0, !PT ;  /* 0x00003f8002007812 */ /* 0x000fe200078ec0ff */
[----:B------:R-:W-:Y:S01]  /*2000*/  UMOV UR9, UR26 ;  /* 0x0000001a00097c82 */ /* 0x000fe20008000000 */
[----:B------:R-:W-:Y:S01]  /*2010*/  UIADD3 UR22, UPT, UPT, UR29, UR22, URZ ;  /* 0x000000161d167290 */ /* 0x000fe2000fffe0ff */
[----:B------:R-:W-:Y:S01]  /*2020*/  ISETP.LT.U32.AND P0, PT, R68, 0x20, P0 ;  /* 0x000000204400780c */ /* 0x000fe20000701070 */
[----:B------:R-:W-:Y:S01]  /*2030*/  UMOV UR10, UR11 ;  /* 0x0000000b000a7c82 */ /* 0x000fe20008000000 */
[----:B------:R-:W-:-:S04]  /*2040*/  LOP3.LUT R0, R0, 0x70, R3, 0xf8, !PT ;  /* 0x0000007000007812 */ /* 0x000fc800078ef803 */
[C---:B------:R-:W-:Y:S02]  /*2050*/  LOP3.LUT R2, R0.reuse, 0x10, RZ, 0x3c, !PT ;  /* 0x0000001000027812 */ /* 0x040fe400078e3cff */
[----:B------:R-:W2:Y:S01]  /*2060*/  LDTM.x64 R4, tmem[UR22] ;  /* 0x00000016000479ee */ /* 0x000ea20008340000 */
[----:B------:R-:W-:Y:S01]  /*2070*/  NOP ;  /* 0x0000000000007918 */ /* 0x000fe20000000000 */
[----:B------:R-:W-:-:S03]  /*2080*/  LOP3.LUT R3, R0, 0x20, RZ, 0x3c, !PT ;  /* 0x0000002000037812 */ /* 0x000fc600078e3cff */
[----:B--2---:R-:W-:Y:S01]  /*2090*/  VOTEU.ANY UP0, P0 ;  /* 0x0000000000ff7886 */ /* 0x004fe20000000100 */
[----:B------:R-:W-:-:S04]  /*20a0*/  VOTEU.ANY UP1, P0 ;  /* 0x0000000000ff7886 */ /* 0x000fc80000020100 */
[----:B------:R-:W-:Y:S01]  /*20b0*/  @UP0 UMOV UR4, UR23 ;  /* 0x0000001700040c82 */ /* 0x000fe20008000000 */
[----:B------:R-:W-:Y:S01]  /*20c0*/  @UP0 UMOV UR5, UR28 ;  /* 0x0000001c00050c82 */ /* 0x000fe20008000000 */
[----:B---3--:R-:W-:Y:S01]  /*20d0*/  BAR.SYNC.DEFER_BLOCKING 0x0 ;  /* 0x0000000000007b1d */ /* 0x008fe20000010000 */
[----:B------:R-:W-:Y:S02]  /*20e0*/  F2FP.F16.F32.PACK_AB R4, R5, R4 ;  /* 0x000000040504723e */ /* 0x000fe400000000ff */
[----:B------:R-:W-:Y:S02]  /*20f0*/  F2FP.F16.F32.PACK_AB R5, R7, R6 ;  /* 0x000000060705723e */ /* 0x000fe400000000ff */
[----:B------:R-:W-:Y:S02]  /*2100*/  F2FP.F16.F32.PACK_AB R12, R13, R12 ;  /* 0x0000000c0d0c723e */ /* 0x000fe400000000ff */
[----:B------:R-:W-:Y:S02]  /*2110*/  F2FP.F16.F32.PACK_AB R6, R9, R8 ;  /* 0x000000080906723e */ /* 0x000fe400000000ff */
[----:B------:R-:W-:-:S02]  /*2120*/  F2FP.F16.F32.PACK_AB R7, R11, R10 ;  /* 0x0000000a0b07723e */ /* 0x000fc400000000ff */
[----:B------:R-:W-:Y:S02]  /*2130*/  F2FP.F16.F32.PACK_AB R13, R15, R14 ;  /* 0x0000000e0f0d723e */ /* 0x000fe400000000ff */
[----:B------:R-:W-:Y:S01]  /*2140*/  F2FP.F16.F32.PACK_AB R20, R21, R20 ;  /* 0x000000141514723e */ /* 0x000fe200000000ff */
[----:B------:R2:W-:Y:S01]  /*2150*/  STS.128 [R0+UR8], R4 ;  /* 0x0000000400007988 */ /* 0x0005e20008000c08 */
[----:B------:R-:W-:Y:S02]  /*2160*/  F2FP.F16.F32.PACK_AB R14, R17, R16 ;  /* 0x00000010110e723e */ /* 0x000fe400000000ff */
[----:B------:R-:W-:Y:S02]  /*2170*/  F2FP.F16.F32.PACK_AB R15, R19, R18 ;  /* 0x00000012130f723e */ /* 0x000fe400000000ff */
[----:B------:R-:W-:Y:S02]  /*2180*/  F2FP.F16.F32.PACK_AB R21, R23, R22 ;  /* 0x000000161715723e */ /* 0x000fe400000000ff */
[----:B------:R-:W-:Y:S01]  /*2190*/  F2FP.F16.F32.PACK_AB R28, R29, R28 ;  /* 0x0000001c1d1c723e */ /* 0x000fe200000000ff */
[----:B------:R2:W-:Y:S01]  /*21a0*/  STS.128 [R2+UR8], R12 ;  /* 0x0000000c02007988 */ /* 0x0005e20008000c08 */
[----:B------:R-:W-:-:S02]  /*21b0*/  F2FP.F16.F32.PACK_AB R22, R25, R24 ;  /* 0x000000181916723e */ /* 0x000fc400000000ff */
[----:B------:R-:W-:Y:S02]  /*21c0*/  F2FP.F16.F32.PACK_AB R23, R27, R26 ;  /* 0x0000001a1b17723e */ /* 0x000fe400000000ff */
[----:B------:R-:W-:Y:S02]  /*21d0*/  F2FP.F16.F32.PACK_AB R29, R31, R30 ;  /* 0x0000001e1f1d723e */ /* 0x000fe400000000ff */
[----:B------:R-:W-:Y:S01]  /*21e0*/  F2FP.F16.F32.PACK_AB R36, R37, R36 ;  /* 0x000000242524723e */ /* 0x000fe200000000ff */
[----:B------:R2:W-:Y:S01]  /*21f0*/  STS.128 [R3+UR8], R20 ;  /* 0x0000001403007988 */ /* 0x0005e20008000c08 */
[----:B------:R-:W-:Y:S02]  /*2200*/  F2FP.F16.F32.PACK_AB R30, R33, R32 ;  /* 0x00000020211e723e */ /* 0x000fe400000000ff */
[----:B------:R-:W-:Y:S02]  /*2210*/  F2FP.F16.F32.PACK_AB R31, R35, R34 ;  /* 0x00000022231f723e */ /* 0x000fe400000000ff */
[----:B------:R-:W-:-:S02]  /*2220*/  F2FP.F16.F32.PACK_AB R37, R39, R38 ;  /* 0x000000262725723e */ /* 0x000fc400000000ff */
[----:B------:R-:W-:Y:S02]  /*2230*/  F2FP.F16.F32.PACK_AB R44, R45, R44 ;  /* 0x0000002c2d2c723e */ /* 0x000fe400000000ff */
[----:B------:R-:W-:Y:S02]  /*2240*/  LOP3.LUT R8, R0, 0x30, RZ, 0x3c, !PT ;  /* 0x0000003000087812 */ /* 0x000fe400078e3cff */
[----:B------:R-:W-:Y:S02]  /*2250*/  F2FP.F16.F32.PACK_AB R38, R41, R40 ;  /* 0x000000282926723e */ /* 0x000fe400000000ff */
[----:B------:R-:W-:Y:S01]  /*2260*/  F2FP.F16.F32.PACK_AB R39, R43, R42 ;  /* 0x0000002a2b27723e */ /* 0x000fe200000000ff */
[----:B------:R2:W-:Y:S01]  /*2270*/  STS.128 [R8+UR8], R28 ;  /* 0x0000001c08007988 */ /* 0x0005e20008000c08 */
[----:B------:R-:W-:Y:S02]  /*2280*/  F2FP.F16.F32.PACK_AB R45, R47, R46 ;  /* 0x0000002e2f2d723e */ /* 0x000fe400000000ff */
[----:B------:R-:W-:-:S02]  /*2290*/  F2FP.F16.F32.PACK_AB R52, R53, R52 ;  /* 0x000000343534723e */ /* 0x000fc400000000ff */
[C---:B------:R-:W-:Y:S02]  /*22a0*/  LOP3.LUT R9, R0.reuse, 0x40, RZ, 0x3c, !PT ;  /* 0x0000004000097812 */ /* 0x040fe400078e3cff */
[----:B------:R-:W-:Y:S02]  /*22b0*/  F2FP.F16.F32.PACK_AB R46, R49, R48 ;  /* 0x00000030312e723e */ /* 0x000fe400000000ff */
[----:B------:R-:W-:Y:S01]  /*22c0*/  F2FP.F16.F32.PACK_AB R47, R51, R50 ;  /* 0x00000032332f723e */ /* 0x000fe200000000ff */
[----:B------:R2:W-:Y:S01]  /*22d0*/  STS.128 [R9+UR8], R36 ;  /* 0x0000002409007988 */ /* 0x0005e20008000c08 */
[----:B------:R-:W-:Y:S02]  /*22e0*/  F2FP.F16.F32.PACK_AB R53, R55, R54 ;  /* 0x000000363735723e */ /* 0x000fe400000000ff */
[----:B------:R-:W-:Y:S02]  /*22f0*/  F2FP.F16.F32.PACK_AB R60, R61, R60 ;  /* 0x0000003c3d3c723e */ /* 0x000fe400000000ff */
[----:B------:R-:W-:-:S02]  /*2300*/  LOP3.LUT R10, R0, 0x50, RZ, 0x3c, !PT ;  /* 0x00000050000a7812 */ /* 0x000fc400078e3cff */
[----:B------:R-:W-:Y:S02]  /*2310*/  F2FP.F16.F32.PACK_AB R54, R57, R56 ;  /* 0x000000383936723e */ /* 0x000fe400000000ff */
[----:B------:R-:W-:Y:S01]  /*2320*/  F2FP.F16.F32.PACK_AB R55, R59, R58 ;  /* 0x0000003a3b37723e */ /* 0x000fe200000000ff */
[----:B------:R2:W-:Y:S01]  /*2330*/  STS.128 [R10+UR8], R44 ;  /* 0x0000002c0a007988 */ /* 0x0005e20008000c08 */
[----:B------:R-:W-:Y:S02]  /*2340*/  F2FP.F16.F32.PACK_AB R61, R63, R62 ;  /* 0x0000003e3f3d723e */ /* 0x000fe400000000ff */
[C---:B------:R-:W-:Y:S02]  /*2350*/  LOP3.LUT R11, R0.reuse, 0x60, RZ, 0x3c, !PT ;  /* 0x00000060000b7812 */ /* 0x040fe400078e3cff */
[----:B------:R-:W-:Y:S02]  /*2360*/  F2FP.F16.F32.PACK_AB R62, R65, R64 ;  /* 0x00000040413e723e */ /* 0x000fe400000000ff */
[----:B------:R-:W-:Y:S01]  /*2370*/  F2FP.F16.F32.PACK_AB R63, R67, R66 ;  /* 0x00000042433f723e */ /* 0x000fe200000000ff */
[----:B------:R2:W-:Y:S01]  /*2380*/  STS.128 [R11+UR8], R52 ;  /* 0x000000340b007988 */ /* 0x0005e20008000c08 */
[----:B------:R-:W-:-:S05]  /*2390*/  LOP3.LUT R16, R0, 0x70, RZ, 0x3c, !PT ;  /* 0x0000007000107812 */ /* 0x000fca00078e3cff */
[----:B------:R2:W-:Y:S01]  /*23a0*/  STS.128 [R16+UR8], R60 ;  /* 0x0000003c10007988 */ /* 0x0005e20008000c08 */
[----:B------:R3:W-:Y:S06]  /*23b0*/  MEMBAR.ALL.CTA ;  /* 0x0000000000007992 */ /* 0x0007ec0000008000 */
[----:B---3--:R-:W3:Y:S02]  /*23c0*/  FENCE.VIEW.ASYNC.S ;  /* 0x00000000000073c6 */ /* 0x008ee40000000000 */
[----:B---3--:R-:W-:Y:S06]  /*23d0*/  BAR.SYNC.DEFER_BLOCKING 0x0 ;  /* 0x0000000000007b1d */ /* 0x008fec0000010000 */
[----:B------:R2:W-:Y:S01]  /*23e0*/  @UP1 UTMASTG.2D [UR8], [UR4] ;  /* 0x00000008040013b5 */ /* 0x0005e20008008000 */
[----:B------:R0:W-:Y:S01]  /*23f0*/  UTMACMDFLUSH ;  /* 0x00000000000079b7 */ /* 0x0001e20000000000 */
[----:B------:R-:W-:-:S04]  /*2400*/  DEPBAR.LE SB0, 0x0 ;  /* 0x000080000000791a */ /* 0x000fc80000000000 */
[----:B------:R-:W-:Y:S08]  /*2410*/  BAR.SYNC.DEFER_BLOCKING 0x0 ;  /* 0x0000000000007b1d */ /* 0x000ff00000010000 */
[----:B------:R-:W-:Y:S06]  /*2420*/  BAR.SYNC.DEFER_BLOCKING 0x0 ;  /* 0x0000000000007b1d */ /* 0x000fec0000010000 */
[----:B--2---:R-:W-:Y:S05]  /*2430*/  @P2 BRA `(.L_x_63) ;  /* 0x0000000000a02947 */ /* 0x004fea0003800000 */
[----:B------:R-:W2:Y:S01]  /*2440*/  S2UR UR5, SR_CgaCtaId ;  /* 0x00000000000579c3 */ /* 0x000ea20000008800 */
[----:B------:R-:W-:Y:S01]  /*2450*/  NOP ;  /* 0x0000000000007918 */ /* 0x000fe20000000000 */
[----:B------:R-:W-:Y:S01]  /*2460*/  UMOV UR4, 0x50 ;  /* 0x0000005000047882 */ /* 0x000fe20000000000 */
[----:B------:R-:W-:Y:S02]  /*2470*/  IMAD.U32 R0, RZ, RZ, UR29 ;  /* 0x0000001dff007e24 */ /* 0x000fe4000f8e00ff */
[----:B------:R-:W-:Y:S02]  /*2480*/  IMAD.MOV.U32 R3, RZ, RZ, 0x3 ;  /* 0x00000003ff037424 */ /* 0x000fe400078e00ff */
[----:B------:R-:W-:Y:S01]  /*2490*/  IMAD.MOV.U32 R7, RZ, RZ, 0x1 ;  /* 0x00000001ff077424 */ /* 0x000fe200078e00ff */
[----:B------:R-:W-:-:S04]  /*24a0*/  LOP3.LUT R0, R0, 0xffff, RZ, 0xc0, !PT ;  /* 0x0000ffff00007812 */ /* 0x000fc800078ec0ff */
[----:B------:R-:W-:-:S05]  /*24b0*/  SHF.R.U32.HI R0, RZ, 0x5, R0 ;  /* 0x00000005ff007819 */ /* 0x000fca0000011600 */
[----:B------:R-:W-:Y:S01]  /*24c0*/  VIADD R2, R0, 0x10 ;  /* 0x0000001000027836 */ /* 0x000fe20000000000 */
[----:B------:R-:W-:Y:S01]  /*24d0*/  SHF.L.U32 R0, R3, R0, RZ ;  /* 0x0000000003007219 */ /* 0x000fe200000006ff */
[----:B--2---:R-:W-:-:S03]  /*24e0*/  ULEA UR6, UR5, UR4, 0x18 ;  /* 0x0000000405067291 */ /* 0x004fc6000f8ec0ff */
[----:B------:R-:W-:-:S04]  /*24f0*/  SHF.L.U32 R3, R7, R2, RZ ;  /* 0x0000000207037219 */ /* 0x000fc800000006ff */
[----:B------:R-:W-:Y:S02]  /*2500*/  LOP3.LUT R0, R3, R0, RZ, 0xfc, !PT ;  /* 0x0000000003007212 */ /* 0x000fe400078efcff */
[----:B------:R-:W2:Y:S02]  /*2510*/  LDS R5, [UR6] ;  /* 0x00000006ff057984 */ /* 0x000ea40008000800 */
[C---:B------:R-:W-:Y:S02]  /*2520*/  LOP3.LUT R2, R0.reuse, 0xffff, RZ, 0xc0, !PT ;  /* 0x0000ffff00027812 */ /* 0x040fe400078ec0ff */
[----:B--2---:R-:W-:-:S04]  /*2530*/  LOP3.LUT R3, R0, 0xffff, R5, 0x80, !PT ;  /* 0x0000ffff00037812 */ /* 0x004fc800078e8005 */
[----:B------:R-:W-:-:S13]  /*2540*/  ISETP.NE.AND P0, PT, R3, R2, PT ;  /* 0x000000020300720c */ /* 0x000fda0003f05270 */
[----:B------:R-:W-:Y:S05]  /*2550*/  @P0 BRA `(.L_x_64) ;  /* 0x0000000000500947 */ /* 0x000fea0003800000 */
[----:B------:R-:W-:Y:S02]  /*2560*/  SHF.R.U32.HI R5, RZ, 0x10, R5 ;  /* 0x00000010ff057819 */ /* 0x000fe40000011605 */
[----:B------:R-:W-:-:S04]  /*2570*/  SHF.R.U32.HI R2, RZ, 0x10, R0 ;  /* 0x00000010ff027819 */ /* 0x000fc80000011600 */
[----:B------:R-:W-:-:S04]  /*2580*/  LOP3.LUT R5, R5, R2, RZ, 0xc0, !PT ;  /* 0x0000000205057212 */ /* 0x000fc800078ec0ff */
[----:B------:R-:W-:-:S13]  /*2590*/  ISETP.NE.AND P0, PT, R5, R2, PT ;  /* 0x000000020500720c */ /* 0x000fda0003f05270 */
[----:B------:R-:W-:Y:S05]  /*25a0*/  @P0 BRA `(.L_x_65) ;  /* 0x0000000000300947 */ /* 0x000fea0003800000 */
[----:B------:R-:W-:Y:S01]  /*25b0*/  R2UR UR4, R0 ;  /* 0x00000000000472ca */ /* 0x000fe200000e0000 */
[----:B------:R-:W-:Y:S01]  /*25c0*/  VOTEU.ANY UR5, UPT, PT ;  /* 0x0000000000057886 */ /* 0x000fe200038e0100 */
[----:B------:R-:W2:Y:S01]  /*25d0*/  S2R R0, SR_LANEID ;  /* 0x0000000000007919 */ /* 0x000ea20000000000 */
[----:B------:R-:W-:-:S10]  /*25e0*/  UFLO.U32 UR5, UR5 ;  /* 0x00000005000572bd */ /* 0x000fd400080e0000 */
[----:B------:R-:W-:-:S06]  /*25f0*/  ULOP3.LUT UR4, URZ, UR4, URZ, 0x33, !UPT ;  /* 0x00000004ff047292 */ /* 0x000fcc000f8e33ff */
[----:B------:R-:W-:-:S04]  /*2600*/  IMAD.U32 R2, RZ, RZ, UR4 ;  /* 0x00000004ff027e24 */ /* 0x000fc8000f8e00ff */
[----:B------:R-:W3:Y:S02]  /*2610*/  REDUX UR7, R2 ;  /* 0x00000000020773c4 */ /* 0x000ee40000000000 */
[----:B------:R4:W-:Y:S01]  /*2620*/  UTCATOMSWS.AND URZ, UR4 ;  /* 0x0000000400ff79e3 */ /* 0x0009e20008000000 */
[----:B--2---:R-:W-:Y:S01]  /*2630*/  ISETP.EQ.U32.AND P0, PT, R0, UR5, PT ;  /* 0x0000000500007c0c */ /* 0x004fe2000bf02070 */
[----:B---3--:R-:W-:-:S12]  /*2640*/  IMAD.U32 R0, RZ, RZ, UR7 ;  /* 0x00000007ff007e24 */ /* 0x008fd8000f8e00ff */
[----:B------:R4:W-:Y:S01]  /*2650*/  @P0 ATOMS.AND RZ, [UR6], R0 ;  /* 0x00000000ffff098c */ /* 0x0009e2000a800006 */
[----:B------:R-:W-:Y:S05]  /*2660*/  BRA `(.L_x_63) ;  /* 0x0000000000147947 */ /* 0x000fea0003800000 */
.L_x_65:
[----:B------:R-:W-:-:S07]  /*2670*/  MOV R2, 0x2690 ;  /* 0x0000269000027802 */ /* 0x000fce0000000f00 */
[----:B-1----:R-:W-:Y:S05]  /*2680*/  CALL.REL.NOINC `($__internal_0_$__cuda_sm10x_tcgen05_guardrail_trap_col_being_dealloced_not_returned_by_alloc) ;  /* 0x0000000000447944 */ /* 0x002fea0003c00000 */
[----:B------:R-:W-:Y:S05]  /*2690*/  BRA `(.L_x_63) ;  /* 0x0000000000087947 */ /* 0x000fea0003800000 */
.L_x_64:
[----:B------:R-:W-:-:S07]  /*26a0*/  MOV R2, 0x26c0 ;  /* 0x000026c000027802 */ /* 0x000fce0000000f00 */
[----:B-1----:R-:W-:Y:S05]  /*26b0*/  CALL.REL.NOINC `($__internal_2_$__cuda_sm10x_tcgen05_guardrail_trap_unallocated_columns_being_dealloced) ;  /* 0x0000000000507944 */ /* 0x002fea0003c00000 */
.L_x_63:
[----:B------:R-:W-:Y:S01]  /*26c0*/  NOP ;  /* 0x0000000000007918 */ /* 0x000fe20000000000 */
[----:B----4-:R-:W-:Y:S05]  /*26d0*/  EXIT ;  /* 0x000000000000794d */ /* 0x010fea0003800000 */
.L_x_54:
[----:B------:R-:W2:Y:S02]  /*26e0*/  SYNCS.PHASECHK.TRANS64.TRYWAIT P0, [UR8+0x3000], RZ ;  /* 0x003000ffff0075a7 */ /* 0x000ea40008001108 */
[----:B--2---:R-:W-:Y:S05]  /*26f0*/  @!P0 BRA `(.L_x_54) ;  /* 0xfffffffc00f88947 */ /* 0x004fea000383ffff */
[----:B------:R-:W-:Y:S05]  /*2700*/  BRA `(.L_x_66) ;  /* 0xfffffff000f07947 */ /* 0x000fea000383ffff */
.L_x_56:
[----:B------:R-:W2:Y:S02]  /*2710*/  SYNCS.PHASECHK.TRANS64.TRYWAIT P1, [UR8+0x3010], RZ ;  /* 0x003010ffff0075a7 */ /* 0x000ea40008021108 */
[----:B--2---:R-:W-:Y:S05]  /*2720*/  @!P1 BRA `(.L_x_56) ;  /* 0xfffffffc00f89947 */ /* 0x004fea000383ffff */
[----:B------:R-:W-:Y:S05]  /*2730*/  BRA `(.L_x_67) ;  /* 0xfffffff400347947 */ /* 0x000fea000383ffff */
.L_x_57:
[----:B------:R-:W3:Y:S02]  /*2740*/  SYNCS.PHASECHK.TRANS64.TRYWAIT P0, [UR8+0x3000], R3 ;  /* 0x00300003ff0075a7 */ /* 0x000ee40008001108 */
[----:B---3--:R-:W-:Y:S05]  /*2750*/  @!P0 BRA `(.L_x_57) ;  /* 0xfffffffc00f88947 */ /* 0x008fea000383ffff */
[----:B------:R-:W-:Y:S05]  /*2760*/  BRA `(.L_x_68) ;  /* 0xfffffff400a07947 */ /* 0x000fea000383ffff */
.L_x_59:
[----:B------:R-:W4:Y:S02]  /*2770*/  SYNCS.PHASECHK.TRANS64.TRYWAIT P0, [UR8+0x3010], R3 ;  /* 0x00301003ff0075a7 */ /* 0x000f240008001108 */
[----:B----4-:R-:W-:Y:S05]  /*2780*/  @!P0 BRA `(.L_x_59) ;  /* 0xfffffffc00f88947 */ /* 0x010fea000383ffff */
[----:B------:R-:W-:Y:S05]  /*2790*/  BRA `(.L_x_69) ;  /* 0xfffffff400d87947 */ /* 0x000fea000383ffff */
        .weak           $__internal_0_$__cuda_sm10x_tcgen05_guardrail_trap_col_being_dealloced_not_returned_by_alloc
        .type           $__internal_0_$__cuda_sm10x_tcgen05_guardrail_trap_col_being_dealloced_not_returned_by_alloc,@function
        .size           $__internal_0_$__cuda_sm10x_tcgen05_guardrail_trap_col_being_dealloced_not_returned_by_alloc,($__internal_1_$__cuda_sm10x_tcgen05_guardrail_trap_phase_invalid_during_alloc - $__internal_0_$__cuda_sm10x_tcgen05_guardrail_trap_col_being_dealloced_not_returned_by_alloc)
$__internal_0_$__cuda_sm10x_tcgen05_guardrail_trap_col_being_dealloced_not_returned_by_alloc:
[----:B------:R-:W-:Y:S05]  /*27a0*/  BPT.TRAP 0x1 ;  /* 0x000000040000795c */ /* 0x000fea0000300000 */
[----:B------:R-:W-:-:S04]  /*27b0*/  IMAD.MOV.U32 R3, RZ, RZ, 0x0 ;  /* 0x00000000ff037424 */ /* 0x000fc800078e00ff */
[----:B------:R-:W-:Y:S05]  /*27c0*/  RET.REL.NODEC R2 `(gluon_tcgen05) ;  /* 0xffffffd8020c7950 */ /* 0x000fea0003c3ffff */
        .weak           $__internal_1_$__cuda_sm10x_tcgen05_guardrail_trap_phase_invalid_during_alloc
        .type           $__internal_1_$__cuda_sm10x_tcgen05_guardrail_trap_phase_invalid_during_alloc,@function
        .size           $__internal_1_$__cuda_sm10x_tcgen05_guardrail_trap_phase_invalid_during_alloc,($__internal_2_$__cuda_sm10x_tcgen05_guardrail_trap_unallocated_columns_being_dealloced - $__internal_1_$__cuda_sm10x_tcgen05_guardrail_trap_phase_invalid_during_alloc)
$__internal_1_$__cuda_sm10x_tcgen05_guardrail_trap_phase_invalid_during_alloc:
[----:B------:R-:W-:Y:S05]  /*27d0*/  BPT.TRAP 0x1 ;  /* 0x000000040000795c */ /* 0x000fea0000300000 */
[----:B------:R-:W-:-:S04]  /*27e0*/  IMAD.MOV.U32 R3, RZ, RZ, 0x0 ;  /* 0x00000000ff037424 */ /* 0x000fc800078e00ff */
[----:B------:R-:W-:Y:S05]  /*27f0*/  RET.REL.NODEC R2 `(gluon_tcgen05) ;  /* 0xffffffd802007950 */ /* 0x000fea0003c3ffff */
        .weak           $__internal_2_$__cuda_sm10x_tcgen05_guardrail_trap_unallocated_columns_being_dealloced
        .type           $__internal_2_$__cuda_sm10x_tcgen05_guardrail_trap_unallocated_columns_being_dealloced,@function
        .size           $__internal_2_$__cuda_sm10x_tcgen05_guardrail_trap_unallocated_columns_being_dealloced,(.L_x_73 - $__internal_2_$__cuda_sm10x_tcgen05_guardrail_trap_unallocated_columns_being_dealloced)
$__internal_2_$__cuda_sm10x_tcgen05_guardrail_trap_unallocated_columns_being_dealloced:
[----:B------:R-:W-:Y:S05]  /*2800*/  BPT.TRAP 0x1 ;  /* 0x000000040000795c */ /* 0x000fea0000300000 */
[----:B------:R-:W-:-:S04]  /*2810*/  IMAD.MOV.U32 R3, RZ, RZ, 0x0 ;  /* 0x00000000ff037424 */ /* 0x000fc800078e00ff */
[----:B------:R-:W-:Y:S05]  /*2820*/  RET.REL.NODEC R2 `(gluon_tcgen05) ;  /* 0xffffffd402f47950 */ /* 0x000fea0003c3ffff */
.L_x_70:
[----:B------:R-:W-:-:S00]  /*2830*/  BRA `(.L_x_70) ;  /* 0xfffffffc00fc7947 */ /* 0x000fc0000383ffff */
[----:B------:R-:W-:-:S00]  /*2840*/  NOP ;  /* 0x0000000000007918 */ /* 0x000fc00000000000 */
        /* <DEDUP_REMOVED lines=11> */
.L_x_73:


//--------------------- .nv.shared.gluon_tcgen05  --------------------------
	.section	.nv.shared.gluon_tcgen05,"aw",@nobits
	.sectionflags	@""
	.align	16
	.zero		1024


//--------------------- .nv.shared.reserved.0     --------------------------
	.section	.nv.shared.reserved.0,"aw",@nobits
	.align	8
	.weak		__nv_reservedSMEM_offset_0_alias
	.size		__nv_reservedSMEM_offset_0_alias, 0, 64
	.other		__nv_reservedSMEM_offset_0_alias,@"STO_CUDA_RESERVED_SHARED STV_DEFAULT"
__nv_reservedSMEM_offset_0_alias:
	.zero		0
.nv.shared.reserved.0:
	.zero		64
	.weak		__nv_reservedSMEM_allocation_phase
	.type		__nv_reservedSMEM_allocation_phase,@object
	.size		__nv_reservedSMEM_allocation_phase,(.L_0 - __nv_reservedSMEM_allocation_phase)
__nv_reservedSMEM_allocation_phase:
	.zero		1
.L_0:
	.zero		7
	.weak		__nv_reservedSMEM_devtool_atexit_pc
	.type		__nv_reservedSMEM_devtool_atexit_pc,@object
	.size		__nv_reservedSMEM_devtool_atexit_pc,(__nv_reservedSMEM_allocation_mask - __nv_reservedSMEM_devtool_atexit_pc)
__nv_reservedSMEM_devtool_atexit_pc:
	.zero		8
	.weak		__nv_reservedSMEM_allocation_mask
	.type		__nv_reservedSMEM_allocation_mask,@object
	.size		__nv_reservedSMEM_allocation_mask,(.L_2 - __nv_reservedSMEM_allocation_mask)
__nv_reservedSMEM_allocation_mask:
	.zero		4
.L_2:


//--------------------- .nv.constant0.gluon_tcgen05 --------------------------
	.section	.nv.constant0.gluon_tcgen05,"a",@progbits
	.sectionflags	@""
	.align	4
.nv.constant0.gluon_tcgen05:
	.zero		976


//--------------------- SYMBOLS --------------------------

	.type		.nv.reservedSmem.offset0,@object
	.size		.nv.reservedSmem.offset0,0x4
	.type		.nv.reservedSmem.cap,@object
	.size		.nv.reservedSmem.cap,0x4
